def gluon_wgmma(
    a_ptr,
    b_ptr,
    c_ptr,
    M,
    N,
    K,
    stride_am,
    stride_bk,
    stride_cm,
    BLOCK_M: gl.constexpr,
    BLOCK_N: gl.constexpr,
    BLOCK_K: gl.constexpr,
    DTYPE: gl.constexpr,
    A_LAYOUT: gl.constexpr,
    B_LAYOUT: gl.constexpr,
    C_LAYOUT: gl.constexpr,
    B_SHAPE: gl.constexpr,
    TRANS_B: gl.constexpr,
    NUM_BUFFERS: gl.constexpr,
    NUM_WARPS: gl.constexpr,
):
    a_desc = tma.make_tensor_descriptor(
        a_ptr, [M, K], [stride_am, 1], [BLOCK_M, BLOCK_K], A_LAYOUT
    )
    b_desc = tma.make_tensor_descriptor(
        b_ptr,
        [N, K] if TRANS_B else [K, N],
        [stride_bk, 1],
        B_SHAPE,
        B_LAYOUT,
    )
    c_desc = tma.make_tensor_descriptor(
        c_ptr, [M, N], [stride_cm, 1], [BLOCK_M, BLOCK_N], C_LAYOUT
    )

    a_bufs = gl.allocate_shared_memory(
        DTYPE, [NUM_BUFFERS, BLOCK_M, BLOCK_K], A_LAYOUT
    )
    b_bufs = gl.allocate_shared_memory(DTYPE, [NUM_BUFFERS] + B_SHAPE, B_LAYOUT)

    pid_m = gl.program_id(0)
    pid_n = gl.program_id(1)
    off_m = pid_m * BLOCK_M
    off_n = pid_n * BLOCK_N

    mma_layout: gl.constexpr = pick_wgmma_layout(DTYPE, BLOCK_M, BLOCK_N, NUM_WARPS)
    acc = warpgroup_mma_init(
        gl.zeros((BLOCK_M, BLOCK_N), dtype=gl.float32, layout=mma_layout)
    )

    bars = gl.allocate_shared_memory(
        gl.int64, [NUM_BUFFERS, 1], mbarrier.MBarrierLayout()
    )
    for i in gl.static_range(NUM_BUFFERS):
        mbarrier.init(bars.index(i), count=1)
    idx = 0
    phase = 0

    for k in range(0, K, BLOCK_K):
        a = a_bufs.index(idx)
        b = b_bufs.index(idx)
        bar = bars.index(idx)
        mbarrier.expect(bar, a_desc.block_type.nbytes + b_desc.block_type.nbytes)
        tma.async_copy_global_to_shared(a_desc, [off_m, k], bar, a)
        tma.async_copy_global_to_shared(
            b_desc, [off_n, k] if TRANS_B else [k, off_n], bar, b
        )
        mbarrier.wait(bar, phase=phase)

        if TRANS_B:
            b = b.permute((1, 0))
        acc = warpgroup_mma_wait(num_outstanding=0, deps=(acc,))
        acc = warpgroup_mma(a, b, acc, is_async=True)

        idx += 1
        if idx == NUM_BUFFERS:
            idx = 0
            phase ^= 1

    acc = warpgroup_mma_wait(num_outstanding=0, deps=(acc,))
    for i in gl.static_range(NUM_BUFFERS):
        mbarrier.invalidate(bars.index(i))

    c_smem = gl.allocate_shared_memory(DTYPE, [BLOCK_M, BLOCK_N], C_LAYOUT)
    c_smem.store(acc.to(DTYPE))
    fence_async_shared()
    tma.async_copy_shared_to_global(c_desc, [off_m, off_n], c_smem)
    tma.store_wait(pendings=0)

# config = {"BLOCK_K": 128, "BLOCK_M": 128, "BLOCK_N": 128, "arch": "sm_90", "dtype": "fp8e4m3", "num_buffers": 3, "num_warps": 4, "trans_b": 1}
# arch = sm_90


// ===== COMPILED SASS (sm_90a) =====

	.target	sm_90a

	.elftype	@"ET_EXEC"


//--------------------- .note.nv.tkinfo           --------------------------
	.section	.note.nv.tkinfo,"",@"SHT_NOTE"
	.sectionflags	@"SHF_NOTE_NV_TKINFO"
	.tkinfo
        /*0018*/ 	.word	0x00000002
        /*0030*/ 	.string	""
        /*0030*/ 	.string	"ptxas"
        /*0030*/ 	.string	"Cuda compilation tools, release 13.0, V13.0.88"
        /*0030*/ 	.string	"Build cuda_13.0.r13.0/compiler.36424714_0"
        /*0030*/ 	.string	"-v  -suppress-debug-info  -lineinfo  -arch sm_90a "



//--------------------- .note.nv.cuinfo           --------------------------
	.section	.note.nv.cuinfo,"",@"SHT_NOTE"
	.sectionflags	@"SHF_NOTE_NV_CUINFO"
        /*0018*/ 	.short	0x0002
        /*001a*/ 	.short	0x005a
        /*001c*/ 	.short	0x0082
	.zero		2


//--------------------- .nv.info                  --------------------------
	.section	.nv.info,"",@"SHT_CUDA_INFO"
	.align	4


	//----- nvinfo : EIATTR_REGCOUNT
	.align		4
        /*0000*/ 	.byte	0x04, 0x2f
        /*0002*/ 	.short	(.L_1 - .L_0)
	.align		4
.L_0:
        /*0004*/ 	.word	index@(gluon_wgmma)
        /*0008*/ 	.word	0x0000009a


	//----- nvinfo : EIATTR_FRAME_SIZE
	.align		4
.L_1:
        /*000c*/ 	.byte	0x04, 0x11
        /*000e*/ 	.short	(.L_3 - .L_2)
	.align		4
.L_2:
        /*0010*/ 	.word	index@(gluon_wgmma)
        /*0014*/ 	.word	0x00000000


	//----- nvinfo : EIATTR_MIN_STACK_SIZE
	.align		4
.L_3:
        /*0018*/ 	.byte	0x04, 0x12
        /*001a*/ 	.short	(.L_5 - .L_4)
	.align		4
.L_4:
        /*001c*/ 	.word	index@(gluon_wgmma)
        /*0020*/ 	.word	0x00000000
.L_5:


//--------------------- .nv.compat                --------------------------
	.section	.nv.compat,"",@"SHT_CUDA_COMPAT_INFO"
	.align	4
        /*0000*/ 	.byte	0x02, 0x09, 0x01, 0x00, 0x02, 0x02, 0x04, 0x00, 0x02, 0x05, 0x05, 0x00, 0x03, 0x07, 0x01, 0x01
        /*0010*/ 	.byte	0x02, 0x03, 0x03, 0x00, 0x02, 0x06, 0x01, 0x00, 0x04, 0x0b, 0x08, 0x00, 0x00, 0x00, 0x00, 0x00
        /*0020*/ 	.byte	0x00, 0x00, 0x00, 0x00


//--------------------- .nv.info.gluon_wgmma      --------------------------
	.section	.nv.info.gluon_wgmma,"",@"SHT_CUDA_INFO"
	.sectionflags	@""
	.align	4


	//----- nvinfo : EIATTR_CUDA_API_VERSION
	.align		4
        /*0000*/ 	.byte	0x04, 0x37
        /*0002*/ 	.short	(.L_7 - .L_6)
.L_6:
        /*0004*/ 	.word	0x00000082


	//----- nvinfo : EIATTR_KPARAM_INFO
	.align		4
.L_7:
        /*0008*/ 	.byte	0x04, 0x17
        /*000a*/ 	.short	(.L_9 - .L_8)
.L_8:
        /*000c*/ 	.word	0x00000000
        /*0010*/ 	.short	0x000a
        /*0012*/ 	.short	0x0048
        /*0014*/ 	.byte	0x00, 0xf4, 0x21, 0x00


	//----- nvinfo : EIATTR_KPARAM_INFO
	.align		4
.L_9:
        /*0018*/ 	.byte	0x04, 0x17
        /*001a*/ 	.short	(.L_11 - .L_10)
.L_10:
        /*001c*/ 	.word	0x00000000
        /*0020*/ 	.short	0x0009
        /*0022*/ 	.short	0x0040
        /*0024*/ 	.byte	0x00, 0xf4, 0x21, 0x00


	//----- nvinfo : EIATTR_KPARAM_INFO
	.align		4
.L_11:
        /*0028*/ 	.byte	0x04, 0x17
        /*002a*/ 	.short	(.L_13 - .L_12)
.L_12:
        /*002c*/ 	.word	0x00000000
        /*0030*/ 	.short	0x0008
        /*0032*/ 	.short	0x0038
        /*0034*/ 	.byte	0x00, 0xf0, 0x21, 0x00


	//----- nvinfo : EIATTR_KPARAM_INFO
	.align		4
.L_13:
        /*0038*/ 	.byte	0x04, 0x17
        /*003a*/ 	.short	(.L_15 - .L_14)
.L_14:
        /*003c*/ 	.word	0x00000000
        /*0040*/ 	.short	0x0007
        /*0042*/ 	.short	0x0030
        /*0044*/ 	.byte	0x00, 0xf0, 0x21, 0x00


	//----- nvinfo : EIATTR_KPARAM_INFO
	.align		4
.L_15:
        /*0048*/ 	.byte	0x04, 0x17
        /*004a*/ 	.short	(.L_17 - .L_16)
.L_16:
        /*004c*/ 	.word	0x00000000
        /*0050*/ 	.short	0x0006
        /*0052*/ 	.short	0x0028
        /*0054*/ 	.byte	0x00, 0xf0, 0x21, 0x00


	//----- nvinfo : EIATTR_KPARAM_INFO
	.align		4
.L_17:
        /*0058*/ 	.byte	0x04, 0x17
        /*005a*/ 	.short	(.L_19 - .L_18)
.L_18:
        /*005c*/ 	.word	0x00000000
        /*0060*/ 	.short	0x0005
        /*0062*/ 	.short	0x0020
        /*0064*/ 	.byte	0x00, 0xf0, 0x11, 0x00


	//----- nvinfo : EIATTR_KPARAM_INFO
	.align		4
.L_19:
        /*0068*/ 	.byte	0x04, 0x17
        /*006a*/ 	.short	(.L_21 - .L_20)
.L_20:
        /*006c*/ 	.word	0x00000000
        /*0070*/ 	.short	0x0004
        /*0072*/ 	.short	0x001c
        /*0074*/ 	.byte	0x00, 0xf0, 0x11, 0x00


	//----- nvinfo : EIATTR_KPARAM_INFO
	.align		4
.L_21:
        /*0078*/ 	.byte	0x04, 0x17
        /*007a*/ 	.short	(.L_23 - .L_22)
.L_22:
        /*007c*/ 	.word	0x00000000
        /*0080*/ 	.short	0x0003
        /*0082*/ 	.short	0x0018
        /*0084*/ 	.byte	0x00, 0xf0, 0x11, 0x00


	//----- nvinfo : EIATTR_KPARAM_INFO
	.align		4
.L_23:
        /*0088*/ 	.byte	0x04, 0x17
        /*008a*/ 	.short	(.L_25 - .L_24)
.L_24:
        /*008c*/ 	.word	0x00000000
        /*0090*/ 	.short	0x0002
        /*0092*/ 	.short	0x0010
        /*0094*/ 	.byte	0x00, 0xf4, 0x21, 0x00


	//----- nvinfo : EIATTR_KPARAM_INFO
	.align		4
.L_25:
        /*0098*/ 	.byte	0x04, 0x17
        /*009a*/ 	.short	(.L_27 - .L_26)
.L_26:
        /*009c*/ 	.word	0x00000000
        /*00a0*/ 	.short	0x0001
        /*00a2*/ 	.short	0x0008
        /*00a4*/ 	.byte	0x00, 0xf4, 0x21, 0x00


	//----- nvinfo : EIATTR_KPARAM_INFO
	.align		4
.L_27:
        /*00a8*/ 	.byte	0x04, 0x17
        /*00aa*/ 	.short	(.L_29 - .L_28)
.L_28:
        /*00ac*/ 	.word	0x00000000
        /*00b0*/ 	.short	0x0000
        /*00b2*/ 	.short	0x0000
        /*00b4*/ 	.byte	0x00, 0xf4, 0x21, 0x00


	//----- nvinfo : EIATTR_SPARSE_MMA_MASK
	.align		4
.L_29:
        /*00b8*/ 	.byte	0x03, 0x50
        /*00ba*/ 	.short	0x0000


	//----- nvinfo : EIATTR_MAXREG_COUNT
	.align		4
        /*00bc*/ 	.byte	0x03, 0x1b
        /*00be*/ 	.short	0x00ff


	//----- nvinfo : EIATTR_NUM_BARRIERS
	.align		4
        /*00c0*/ 	.byte	0x02, 0x4c
        /*00c2*/ 	.byte	0x01
	.zero		1


	//----- nvinfo : EIATTR_MERCURY_ISA_VERSION
	.align		4
        /*00c4*/ 	.byte	0x03, 0x5f
        /*00c6*/ 	.short	0x0101


	//----- nvinfo : EIATTR_INT_WARP_WIDE_INSTR_OFFSETS
	.align		4
        /*00c8*/ 	.byte	0x04, 0x31
        /*00ca*/ 	.short	(.L_31 - .L_30)


	//   ....[0]....
.L_30:
        /*00cc*/ 	.word	0x00001580


	//   ....[1]....
        /*00d0*/ 	.word	0x000015a0


	//   ....[2]....
        /*00d4*/ 	.word	0x000015b0


	//   ....[3]....
        /*00d8*/ 	.word	0x00001690


	//   ....[4]....
        /*00dc*/ 	.word	0x00001c70


	//   ....[5]....
        /*00e0*/ 	.word	0x00001c80


	//   ....[6]....
        /*00e4*/ 	.word	0x00001d00


	//   ....[7]....
        /*00e8*/ 	.word	0x00001d10


	//   ....[8]....
        /*00ec*/ 	.word	0x00002290


	//   ....[9]....
        /*00f0*/ 	.word	0x000022b0


	//----- nvinfo : EIATTR_COOP_GROUP_MASK_REGIDS
	.align		4
.L_31:
        /*00f4*/ 	.byte	0x04, 0x29
        /*00f6*/ 	.short	(.L_33 - .L_32)


	//   ....[0]....
.L_32:
        /*00f8*/ 	.word	0xffffffff


	//   ....[1]....
        /*00fc*/ 	.word	0xffffffff


	//   ....[2]....
        /*0100*/ 	.word	0xffffffff


	//----- nvinfo : EIATTR_COOP_GROUP_INSTR_OFFSETS
	.align		4
.L_33:
        /*0104*/ 	.byte	0x04, 0x28
        /*0106*/ 	.short	(.L_35 - .L_34)


	//   ....[0]....
.L_34:
        /*0108*/ 	.word	0x00000140


	//   ....[1]....
        /*010c*/ 	.word	0x000006e0


	//   ....[2]....
        /*0110*/ 	.word	0x00000cb0


	//----- nvinfo : EIATTR_MBARRIER_INSTR_OFFSETS
	.align		4
.L_35:
        /*0114*/ 	.byte	0x04, 0x39
        /*0116*/ 	.short	(.L_37 - .L_36)


	//   ....[0]....
.L_36:
        /*0118*/ 	.word	0x000016f0
        /*011c*/ 	.word	0x000000ff
        /*0120*/ 	.word	0x00018000
        /*0124*/ 	.short	0x0100
        /*0126*/ 	.byte	0x14
	.zero		1


	//   ....[1]....
        /*0128*/ 	.word	0x00001710
        /*012c*/ 	.word	0x000000ff
        /*0130*/ 	.word	0x00018008
        /*0134*/ 	.short	0x0100
        /*0136*/ 	.byte	0x14
	.zero		1


	//   ....[2]....
        /*0138*/ 	.word	0x00001740
        /*013c*/ 	.word	0x000000ff
        /*0140*/ 	.word	0x00018010
        /*0144*/ 	.short	0x0100
        /*0146*/ 	.byte	0x14
	.zero		1


	//   ....[3]....
        /*0148*/ 	.word	0x00001dc0
        /*014c*/ 	.word	0x000000ff
        /*0150*/ 	.word	0x00018000
        /*0154*/ 	.short	0x010a
        /*0156*/ 	.byte	0x15
	.zero		1


	//   ....[4]....
        /*0158*/ 	.word	0x00002160
        /*015c*/ 	.word	0x000000ff
        /*0160*/ 	.word	0x00018000
        /*0164*/ 	.short	0x0108
        /*0166*/ 	.byte	0x14
	.zero		1


	//   ....[5]....
        /*0168*/ 	.word	0x00002240
        /*016c*/ 	.word	0x000000ff
        /*0170*/ 	.word	0x00018008
        /*0174*/ 	.short	0x0108
        /*0176*/ 	.byte	0x14
	.zero		1


	//   ....[6]....
        /*0178*/ 	.word	0x00002360
        /*017c*/ 	.word	0x000000ff
        /*0180*/ 	.word	0x00018010
        /*0184*/ 	.short	0x0108
        /*0186*/ 	.byte	0x14
	.zero		1


	//   ....[7]....
        /*0188*/ 	.word	0x00002a70
        /*018c*/ 	.word	0x000000ff
        /*0190*/ 	.word	0x00018000
        /*0194*/ 	.short	0x010a
        /*0196*/ 	.byte	0x15
	.zero		1


	//----- nvinfo : EIATTR_NUM_MBARRIERS
	.align		4
.L_37:
        /*0198*/ 	.byte	0x03, 0x38
        /*019a*/ 	.short	0x0003


	//----- nvinfo : EIATTR_EXIT_INSTR_OFFSETS
	.align		4
        /*019c*/ 	.byte	0x04, 0x1c
        /*019e*/ 	.short	(.L_39 - .L_38)


	//   ....[0]....
.L_38:
        /*01a0*/ 	.word	0x00002a60


	//----- nvinfo : EIATTR_REQNTID
	.align		4
.L_39:
        /*01a4*/ 	.byte	0x04, 0x10
        /*01a6*/ 	.short	(.L_41 - .L_40)
.L_40:
        /*01a8*/ 	.word	0x00000080
        /*01ac*/ 	.word	0x00000001
        /*01b0*/ 	.word	0x00000001


	//----- nvinfo : EIATTR_CRS_STACK_SIZE
	.align		4
.L_41:
        /*01b4*/ 	.byte	0x04, 0x1e
        /*01b6*/ 	.short	(.L_43 - .L_42)
.L_42:
        /*01b8*/ 	.word	0x00000000


	//----- nvinfo : EIATTR_CBANK_PARAM_SIZE
	.align		4
.L_43:
        /*01bc*/ 	.byte	0x03, 0x19
        /*01be*/ 	.short	0x0050


	//----- nvinfo : EIATTR_PARAM_CBANK
	.align		4
        /*01c0*/ 	.byte	0x04, 0x0a
        /*01c2*/ 	.short	(.L_45 - .L_44)
	.align		4
.L_44:
        /*01c4*/ 	.word	index@(.nv.constant0.gluon_wgmma)
        /*01c8*/ 	.short	0x0210
        /*01ca*/ 	.short	0x0050


	//----- nvinfo : EIATTR_SW_WAR
	.align		4
.L_45:
        /*01cc*/ 	.byte	0x04, 0x36
        /*01ce*/ 	.short	(.L_47 - .L_46)
.L_46:
        /*01d0*/ 	.word	0x00000008
.L_47:


//--------------------- .nv.callgraph             --------------------------
	.section	.nv.callgraph,"",@"SHT_CUDA_CALLGRAPH"
	.align	4
	.sectionentsize	8
	.align		4
        /*0000*/ 	.word	0x00000000
	.align		4
        /*0004*/ 	.word	0xffffffff
	.align		4
        /*0008*/ 	.word	0x00000000
	.align		4
        /*000c*/ 	.word	0xfffffffe
	.align		4
        /*0010*/ 	.word	0x00000000
	.align		4
        /*0014*/ 	.word	0xfffffffd
	.align		4
        /*0018*/ 	.word	0x00000000
	.align		4
        /*001c*/ 	.word	0xfffffffc


//--------------------- .text.gluon_wgmma         --------------------------
	.section	.text.gluon_wgmma,"ax",@progbits
	.align	128
        .global         gluon_wgmma
        .type           gluon_wgmma,@function
        .size           gluon_wgmma,(.L_x_53 - gluon_wgmma)
        .other          gluon_wgmma,@"STO_CUDA_ENTRY STV_DEFAULT"
gluon_wgmma:
.text.gluon_wgmma:
[----:B------:R-:W-:Y:S01]  /*0000*/  LDC R1, c[0x0][0x28] ;  /* 0x00000a00ff017b82 */ /* 0x000fe20000000800 */
[----:B------:R-:W1:Y:S07]  /*0010*/  S2R R0, SR_TID.X ;  /* 0x0000000000007919 */ /* 0x000e6e0000002100 */
[----:B------:R-:W2:Y:S01]  /*0020*/  S2UR UR4, SR_CgaCtaId ;  /* 0x00000000000479c3 */ /* 0x000ea20000008800 */
[----:B------:R-:W-:Y:S01]  /*0030*/  UMOV UR20, 0x400 ;  /* 0x0000040000147882 */ /* 0x000fe20000000000 */
[----:B------:R-:W-:Y:S01]  /*0040*/  ULDC UR6, c[0x0][0xc] ;  /* 0x0000030000067ab9 */ /* 0x000fe20000000800 */
[----:B------:R-:W-:Y:S01]  /*0050*/  ULDC.64 UR32, c[0x0][0x250] ;  /* 0x0000940000207ab9 */ /* 0x000fe20000000a00 */
[----:B------:R-:W-:Y:S04]  /*0060*/  BSSY B0, `(.L_x_0) ;  /* 0x000001e000007945 */ /* 0x000fe80003800000 */
[----:B------:R-:W3:Y:S08]  /*0070*/  LDC R12, c[0x0][0x230] ;  /* 0x00008c00ff0c7b82 */ /* 0x000ef00000000800 */
[----:B------:R-:W-:Y:S08]  /*0080*/  S2UR UR23, SR_CTAID.Y ;  /* 0x00000000001779c3 */ /* 0x000ff00000002600 */
[----:B------:R-:W4:Y:S01]  /*0090*/  S2UR UR5, SR_CTAID.Z ;  /* 0x00000000000579c3 */ /* 0x000f220000002700 */
[----:B--2---:R-:W-:-:S03]  /*00a0*/  ULEA UR20, UR4, UR20, 0x18 ;  /* 0x0000001404147291 */ /* 0x004fc6000f8ec03f */
[----:B------:R-:W-:Y:S01]  /*00b0*/  ULDC UR4, c[0x0][0x10] ;  /* 0x0000040000047ab9 */ /* 0x000fe20000000800 */
[----:B-1----:R-:W-:-:S03]  /*00c0*/  LOP3.LUT R7, R0, 0x7f, RZ, 0xc0, !PT ;  /* 0x0000007f00077812 */ /* 0x002fc600078ec0ff */
[----:B------:R-:W1:Y:S01]  /*00d0*/  S2UR UR34, SR_CTAID.X ;  /* 0x00000000002279c3 */ /* 0x000e620000002500 */
[----:B---3--:R-:W-:Y:S01]  /*00e0*/  VIADD R5, R12, 0xffffffff ;  /* 0xffffffff0c057836 */ /* 0x008fe20000000000 */
[C---:B------:R-:W-:Y:S02]  /*00f0*/  ISETP.GE.U32.AND P0, PT, R7.reuse, 0x20, PT ;  /* 0x000000200700780c */ /* 0x040fe40003f06070 */
[C---:B------:R-:W-:Y:S02]  /*0100*/  ISETP.NE.U32.AND P2, PT, R7.reuse, RZ, PT ;  /* 0x000000ff0700720c */ /* 0x040fe40003f45070 */
[----:B------:R-:W-:Y:S02]  /*0110*/  LEA R4, R7, UR20, 0x2 ;  /* 0x0000001407047c11 */ /* 0x000fe4000f8e10ff */
[----:B------:R-:W2:Y:S07]  /*0120*/  LDC R6, c[0x0][0x228] ;  /* 0x00008a00ff067b82 */ /* 0x000eae0000000800 */
[----:B------:R3:W-:Y:S01]  /*0130*/  @!P0 STS [R4], RZ ;  /* 0x000000ff04008388 */ /* 0x0007e20000000800 */
[----:B------:R-:W-:-:S03]  /*0140*/  NOP ;  /* 0x0000000000007918 */ /* 0x000fc60000000000 */
[----:B------:R3:W-:Y:S01]  /*0150*/  @!P2 STS [UR20+0x20], R5 ;  /* 0x00002005ff00a988 */ /* 0x0007e20008000814 */
[----:B----4-:R-:W-:-:S04]  /*0160*/  UIMAD UR4, UR5, UR4, UR23 ;  /* 0x00000004050472a4 */ /* 0x010fc8000f8e0217 */
[----:B-1----:R-:W-:-:S04]  /*0170*/  UIMAD UR4, UR4, UR6, UR34 ;  /* 0x00000006040472a4 */ /* 0x002fc8000f8e0222 */
[----:B------:R-:W-:Y:S01]  /*0180*/  UIMAD UR5, UR4, 0x180, URZ ;  /* 0x00000180040578a4 */ /* 0x000fe2000f8e023f */
[----:B--2---:R-:W-:Y:S02]  /*0190*/  VIADD R6, R6, 0xffffffff ;  /* 0xffffffff06067836 */ /* 0x004fe40000000000 */
[----:B------:R-:W-:Y:S01]  /*01a0*/  UMOV UR4, URZ ;  /* 0x0000003f00047c82 */ /* 0x000fe20008000000 */
[----:B------:R-:W-:-:S04]  /*01b0*/  UIADD3 UR28, UP0, UR5, UR32, URZ ;  /* 0x00000020051c7290 */ /* 0x000fc8000ff1e03f */
[----:B------:R-:W-:Y:S01]  /*01c0*/  ULEA.HI.X.SX32 UR29, UR5, UR33, 0x1, UP0 ;  /* 0x00000021051d7291 */ /* 0x000fe200080f0e3f */
[----:B---3--:R-:W-:Y:S11]  /*01d0*/  @P2 BRA `(.L_x_1) ;  /* 0x0000000000182947 */ /* 0x008ff60003800000 */
[----:B------:R-:W1:Y:S01]  /*01e0*/  LDS R2, [UR20+0x8] ;  /* 0x00000814ff027984 */ /* 0x000e620008000800 */
[----:B------:R-:W2:Y:S01]  /*01f0*/  LDC.64 R8, c[0x0][0x210] ;  /* 0x00008400ff087b82 */ /* 0x000ea20000000a00 */
[----:B------:R-:W-:Y:S02]  /*0200*/  IMAD.MOV.U32 R3, RZ, RZ, 0x70 ;  /* 0x00000070ff037424 */ /* 0x000fe400078e00ff */
[----:B--2---:R2:W-:Y:S03]  /*0210*/  STS.64 [UR20], R8 ;  /* 0x00000008ff007988 */ /* 0x0045e60008000a14 */
[----:B-1----:R-:W-:-:S05]  /*0220*/  LOP3.LUT R2, R2, 0x10, R3, 0xd8, !PT ;  /* 0x0000001002027812 */ /* 0x002fca00078ed803 */
[----:B------:R2:W-:Y:S02]  /*0230*/  STS [UR20+0x8], R2 ;  /* 0x00000802ff007988 */ /* 0x0005e40008000814 */
.L_x_1:
[----:B------:R-:W-:Y:S05]  /*0240*/  BSYNC B0 ;  /* 0x0000000000007941 */ /* 0x000fea0003800000 */
.L_x_0:
[----:B------:R-:W-:Y:S04]  /*0250*/  BSSY B0, `(.L_x_2) ;  /* 0x000000a000007945 */ /* 0x000fe80003800000 */
[----:B------:R-:W-:Y:S05]  /*0260*/  @P2 BRA `(.L_x_3) ;  /* 0x0000000000202947 */ /* 0x000fea0003800000 */
[----:B--2---:R-:W1:Y:S01]  /*0270*/  LDS R2, [UR20+0x34] ;  /* 0x00003414ff027984 */ /* 0x004e620008000800 */
[----:B------:R-:W-:Y:S02]  /*0280*/  IMAD.MOV.U32 R3, RZ, RZ, 0x7f000000 ;  /* 0x7f000000ff037424 */ /* 0x000fe400078e00ff */
[----:B------:R-:W-:Y:S01]  /*0290*/  @!P2 IMAD.MOV.U32 R8, RZ, RZ, 0x7f ;  /* 0x0000007fff08a424 */ /* 0x000fe200078e00ff */
[----:B------:R-:W2:Y:S02]  /*02a0*/  @!P2 LDS R9, [UR20+0x38] ;  /* 0x00003814ff09a984 */ /* 0x000ea40008000800 */
[----:B-1----:R-:W-:Y:S02]  /*02b0*/  LOP3.LUT R2, R2, 0xff000000, R3, 0xb8, !PT ;  /* 0xff00000002027812 */ /* 0x002fe400078eb803 */
[----:B--2---:R-:W-:-:S03]  /*02c0*/  @!P2 LOP3.LUT R3, R9, 0xff, R8, 0xb8, !PT ;  /* 0x000000ff0903a812 */ /* 0x004fc600078eb808 */
[----:B------:R1:W-:Y:S04]  /*02d0*/  STS [UR20+0x34], R2 ;  /* 0x00003402ff007988 */ /* 0x0003e80008000814 */
[----:B------:R1:W-:Y:S02]  /*02e0*/  @!P2 STS [UR20+0x38], R3 ;  /* 0x00003803ff00a988 */ /* 0x0003e40008000814 */
.L_x_3:
[----:B------:R-:W-:Y:S05]  /*02f0*/  BSYNC B0 ;  /* 0x0000000000007941 */ /* 0x000fea0003800000 */
.L_x_2:
[----:B------:R-:W-:Y:S04]  /*0300*/  BSSY B0, `(.L_x_4) ;  /* 0x000000a000007945 */ /* 0x000fe80003800000 */
[----:B------:R-:W-:Y:S05]  /*0310*/  @P2 BRA `(.L_x_5) ;  /* 0x0000000000202947 */ /* 0x000fea0003800000 */
[----:B-12---:R-:W1:Y:S01]  /*0320*/  LDS R2, [UR20+0x1c] ;  /* 0x00001c14ff027984 */ /* 0x006e620008000800 */
[----:B------:R-:W2:Y:S03]  /*0330*/  LDC.64 R10, c[0x0][0x238] ;  /* 0x00008e00ff0a7b82 */ /* 0x000ea60000000a00 */
[----:B------:R3:W-:Y:S01]  /*0340*/  STS [UR20+0x24], R6 ;  /* 0x00002406ff007988 */ /* 0x0007e20008000814 */
[--C-:B--2---:R-:W-:Y:S02]  /*0350*/  SHF.R.U32.HI R9, RZ, 0x4, R11.reuse ;  /* 0x00000004ff097819 */ /* 0x104fe4000001160b */
[----:B------:R-:W-:-:S05]  /*0360*/  SHF.R.U64 R3, R10, 0x4, R11 ;  /* 0x000000040a037819 */ /* 0x000fca000000120b */
[----:B------:R3:W-:Y:S01]  /*0370*/  STS [UR20+0xc], R3 ;  /* 0x00000c03ff007988 */ /* 0x0007e20008000814 */
[----:B-1----:R-:W-:-:S05]  /*0380*/  LOP3.LUT R2, R2, 0xf, R9, 0xb8, !PT ;  /* 0x0000000f02027812 */ /* 0x002fca00078eb809 */
[----:B------:R3:W-:Y:S02]  /*0390*/  STS [UR20+0x1c], R2 ;  /* 0x00001c02ff007988 */ /* 0x0007e40008000814 */
.L_x_5:
[----:B------:R-:W-:Y:S05]  /*03a0*/  BSYNC B0 ;  /* 0x0000000000007941 */ /* 0x000fea0003800000 */
.L_x_4:
[----:B------:R-:W-:Y:S04]  /*03b0*/  BSSY B1, `(.L_x_6) ;  /* 0x000001d000017945 */ /* 0x000fe80003800000 */
[----:B------:R-:W-:Y:S04]  /*03c0*/  BSSY B0, `(.L_x_7) ;  /* 0x0000018000007945 */ /* 0x000fe80003800000 */
[----:B------:R-:W-:Y:S05]  /*03d0*/  @P2 BRA `(.L_x_8) ;  /* 0x00000000001c2947 */ /* 0x000fea0003800000 */
[----:B-123--:R-:W1:Y:S02]  /*03e0*/  LDS R2, [UR20+0x34] ;  /* 0x00003414ff027984 */ /* 0x00ee640008000800 */
[----:B-1----:R-:W-:-:S05]  /*03f0*/  LOP3.LUT R2, R2, 0x7, RZ, 0xb8, !PT ;  /* 0x0000000702027812 */ /* 0x002fca00078eb8ff */
[----:B------:R1:W-:Y:S01]  /*0400*/  STS [UR20+0x34], R2 ;  /* 0x00003402ff007988 */ /* 0x0003e20008000814 */
[----:B------:R-:W-:Y:S05]  /*0410*/  @P2 BRA `(.L_x_9) ;  /* 0x00000000001c2947 */ /* 0x000fea0003800000 */
[----:B-1----:R-:W1:Y:S02]  /*0420*/  LDS R2, [UR20+0x34] ;  /* 0x00003414ff027984 */ /* 0x002e640008000800 */
[----:B-1----:R-:W-:-:S05]  /*0430*/  LOP3.LUT R2, R2, 0x38, RZ, 0xb8, !PT ;  /* 0x0000003802027812 */ /* 0x002fca00078eb8ff */
[----:B------:R4:W-:Y:S02]  /*0440*/  STS [UR20+0x34], R2 ;  /* 0x00003402ff007988 */ /* 0x0009e40008000814 */
.L_x_8:
[----:B------:R-:W-:Y:S05]  /*0450*/  @P2 BRA `(.L_x_10) ;  /* 0x00000000001c2947 */ /* 0x000fea0003800000 */
[----:B-1234-:R-:W1:Y:S02]  /*0460*/  LDS R2, [UR20+0x8] ;  /* 0x00000814ff027984 */ /* 0x01ee640008000800 */
[----:B-1----:R-:W-:-:S05]  /*0470*/  LOP3.LUT R2, R2, 0x780, RZ, 0xb8, !PT ;  /* 0x0000078002027812 */ /* 0x002fca00078eb8ff */
[----:B------:R2:W-:Y:S02]  /*0480*/  STS [UR20+0x8], R2 ;  /* 0x00000802ff007988 */ /* 0x0005e40008000814 */
.L_x_9:
[----:B------:R-:W-:Y:S05]  /*0490*/  @P2 BRA `(.L_x_11) ;  /* 0x0000000000282947 */ /* 0x000fea0003800000 */
[----:B-12---:R-:W1:Y:S02]  /*04a0*/  LDS R2, [UR20+0x8] ;  /* 0x00000814ff027984 */ /* 0x006e640008000800 */
[----:B-1----:R-:W-:-:S05]  /*04b0*/  LOP3.LUT R2, R2, 0x1800, RZ, 0xb8, !PT ;  /* 0x0000180002027812 */ /* 0x002fca00078eb8ff */
[----:B------:R5:W-:Y:S02]  /*04c0*/  STS [UR20+0x8], R2 ;  /* 0x00000802ff007988 */ /* 0x000be40008000814 */
.L_x_10:
[----:B------:R-:W-:Y:S05]  /*04d0*/  @P2 BREAK B0 ;  /* 0x0000000000002942 */ /* 0x000fea0003800000 */
[----:B------:R-:W-:Y:S05]  /*04e0*/  @P2 BRA `(.L_x_12) ;  /* 0x0000000000242947 */ /* 0x000fea0003800000 */
[----:B-1-3--:R-:W1:Y:S01]  /*04f0*/  LDS R3, [UR20+0x8] ;  /* 0x00000814ff037984 */ /* 0x00ae620008000800 */
[----:B--2-45:R-:W-:-:S05]  /*0500*/  IMAD.MOV.U32 R2, RZ, RZ, 0x6000 ;  /* 0x00006000ff027424 */ /* 0x034fca00078e00ff */
[----:B-1----:R-:W-:-:S04]  /*0510*/  LOP3.LUT R2, R3, 0x6000, R2, 0xd8, !PT ;  /* 0x0000600003027812 */ /* 0x002fc800078ed802 */
[----:B------:R-:W-:-:S05]  /*0520*/  LOP3.LUT R2, R2, 0x400000, RZ, 0xb8, !PT ;  /* 0x0040000002027812 */ /* 0x000fca00078eb8ff */
[----:B------:R3:W-:Y:S02]  /*0530*/  STS [UR20+0x8], R2 ;  /* 0x00000802ff007988 */ /* 0x0007e40008000814 */
.L_x_11:
[----:B------:R-:W-:Y:S05]  /*0540*/  BSYNC B0 ;  /* 0x0000000000007941 */ /* 0x000fea0003800000 */
.L_x_7:
[----:B-123--:R-:W1:Y:S02]  /*0550*/  @!P2 LDS R2, [UR20+0x8] ;  /* 0x00000814ff02a984 */ /* 0x00ee640008000800 */
[----:B-1----:R-:W-:-:S05]  /*0560*/  @!P2 LOP3.LUT R2, R2, 0x8000, RZ, 0xb8, !PT ;  /* 0x000080000202a812 */ /* 0x002fca00078eb8ff */
[----:B------:R1:W-:Y:S02]  /*0570*/  @!P2 STS [UR20+0x8], R2 ;  /* 0x00000802ff00a988 */ /* 0x0003e40008000814 */
.L_x_12:
[----:B------:R-:W-:Y:S05]  /*0580*/  BSYNC B1 ;  /* 0x0000000000017941 */ /* 0x000fea0003800000 */
.L_x_6:
[----:B------:R-:W-:Y:S05]  /*0590*/  WARPSYNC.ALL ;  /* 0x0000000000007948 */ /* 0x000fea0003800000 */
[----:B------:R-:W-:Y:S05]  /*05a0*/  @P0 BRA `(.L_x_13) ;  /* 0x0000000000280947 */ /* 0x000fea0003800000 */
[----:B-12345:R-:W1:Y:S01]  /*05b0*/  S2R R2, SR_LANEID ;  /* 0x0000000000027919 */ /* 0x03ee620000000000 */
[----:B------:R-:W-:Y:S05]  /*05c0*/  WARPSYNC.ALL ;  /* 0x0000000000007948 */ /* 0x000fea0003800000 */
[----:B-1----:R-:W-:-:S05]  /*05d0*/  IMAD.SHL.U32 R8, R2, 0x4, RZ ;  /* 0x0000000402087824 */ /* 0x002fca00078e00ff */
[----:B------:R-:W1:Y:S01]  /*05e0*/  LDS R9, [R8+UR20] ;  /* 0x0000001408097984 */ /* 0x000e620008000800 */
[----:B------:R-:W-:-:S05]  /*05f0*/  IADD3 R2, P1, R8, UR28, RZ ;  /* 0x0000001c08027c10 */ /* 0x000fca000ff3e0ff */
[----:B------:R-:W-:-:S05]  /*0600*/  IMAD.X R3, RZ, RZ, UR29, P1 ;  /* 0x0000001dff037e24 */ /* 0x000fca00088e06ff */
[----:B-1----:R1:W2:Y:S01]  /*0610*/  ATOMG.E.EXCH.STRONG.GPU PT, RZ, [R2], R9 ;  /* 0x0000000902ff73a8 */ /* 0x0022a200041ee100 */
[----:B------:R-:W-:-:S04]  /*0620*/  DEPBAR {5,4,3,2,1,0} ;  /* 0x0000003f0000791a */ /* 0x000fc80000000000 */
[----:B------:R1:W-:Y:S01]  /*0630*/  UTMACCTL.IV [UR28] ;  /* 0x000000001c0079b9 */ /* 0x0003e20008000000 */
[----:B------:R-:W-:Y:S01]  /*0640*/  NOP ;  /* 0x0000000000007918 */ /* 0x000fe20000000000 */
.L_x_13:
[----:B------:R-:W-:Y:S05]  /*0650*/  @P0 BRA `(.L_x_14) ;  /* 0x00000000000c0947 */ /* 0x000fea0003800000 */
[----:B------:R0:W-:Y:S01]  /*0660*/  UTMACMDFLUSH ;  /* 0x00000000000079b7 */ /* 0x0001e20000000000 */
[----:B------:R-:W-:Y:S05]  /*0670*/  @P0 BRA `(.L_x_14) ;  /* 0x0000000000040947 */ /* 0x000fea0003800000 */
[----:B------:R-:W-:-:S04]  /*0680*/  DEPBAR.LE SB0, 0x0 ;  /* 0x000080000000791a */ /* 0x000fc80000000000 */
.L_x_14:
[----:B------:R-:W-:Y:S05]  /*0690*/  WARPSYNC.ALL ;  /* 0x0000000000007948 */ /* 0x000fea0003800000 */
[----:B--2---:R-:W-:Y:S06]  /*06a0*/  BAR.SYNC.DEFER_BLOCKING 0x0 ;  /* 0x0000000000007b1d */ /* 0x004fec0000010000 */
[----:B------:R-:W-:Y:S02]  /*06b0*/  BSSY B1, `(.L_x_15) ;  /* 0x000000b000017945 */ /* 0x000fe40003800000 */
[----:B------:R-:W-:Y:S06]  /*06c0*/  BAR.SYNC.DEFER_BLOCKING 0x0 ;  /* 0x0000000000007b1d */ /* 0x000fec0000010000 */
[----:B------:R2:W-:Y:S01]  /*06d0*/  @!P0 STS [R4], RZ ;  /* 0x000000ff04008388 */ /* 0x0005e20000000800 */
[----:B------:R-:W-:Y:S01]  /*06e0*/  NOP ;  /* 0x0000000000007918 */ /* 0x000fe20000000000 */
[----:B------:R-:W-:Y:S05]  /*06f0*/  @P2 BRA `(.L_x_16) ;  /* 0x0000000000182947 */ /* 0x000fea0003800000 */
[----:B-1-345:R-:W1:Y:S01]  /*0700*/  LDS R2, [UR20+0x8] ;  /* 0x00000814ff027984 */ /* 0x03ae620008000800 */
[----:B------:R-:W3:Y:S01]  /*0710*/  LDC.64 R8, c[0x0][0x218] ;  /* 0x00008600ff087b82 */ /* 0x000ee20000000a00 */
[----:B------:R-:W-:Y:S02]  /*0720*/  IMAD.MOV.U32 R3, RZ, RZ, 0x70 ;  /* 0x00000070ff037424 */ /* 0x000fe400078e00ff */
[----:B---3--:R3:W-:Y:S03]  /*0730*/  STS.64 [UR20], R8 ;  /* 0x00000008ff007988 */ /* 0x0087e60008000a14 */
[----:B-1----:R-:W-:-:S05]  /*0740*/  LOP3.LUT R2, R2, 0x10, R3, 0xd8, !PT ;  /* 0x0000001002027812 */ /* 0x002fca00078ed803 */
[----:B------:R3:W-:Y:S02]  /*0750*/  STS [UR20+0x8], R2 ;  /* 0x00000802ff007988 */ /* 0x0007e40008000814 */
.L_x_16:
[----:B-1----:R-:W-:Y:S05]  /*0760*/  BSYNC B1 ;  /* 0x0000000000017941 */ /* 0x002fea0003800000 */
.L_x_15:
[----:B------:R-:W-:Y:S04]  /*0770*/  BSSY B2, `(.L_x_17) ;  /* 0x000000f000027945 */ /* 0x000fe80003800000 */
[----:B------:R-:W-:Y:S04]  /*0780*/  BSSY B1, `(.L_x_18) ;  /* 0x000000c000017945 */ /* 0x000fe80003800000 */
[----:B------:R-:W-:Y:S05]  /*0790*/  @P2 BRA `(.L_x_19) ;  /* 0x0000000000282947 */ /* 0x000fea0003800000 */
[----:B---345:R-:W1:Y:S01]  /*07a0*/  LDS R2, [UR20+0x34] ;  /* 0x00003414ff027984 */ /* 0x038e620008000800 */
[----:B------:R-:W-:Y:S01]  /*07b0*/  IMAD.MOV.U32 R3, RZ, RZ, 0x7f000000 ;  /* 0x7f000000ff037424 */ /* 0x000fe200078e00ff */
[----:B------:R-:W-:Y:S05]  /*07c0*/  @P2 BREAK B1 ;  /* 0x0000000000012942 */ /* 0x000fea0003800000 */
[----:B-1----:R-:W-:-:S05]  /*07d0*/  LOP3.LUT R2, R2, 0xff000000, R3, 0xb8, !PT ;  /* 0xff00000002027812 */ /* 0x002fca00078eb803 */
[----:B------:R1:W-:Y:S01]  /*07e0*/  STS [UR20+0x34], R2 ;  /* 0x00003402ff007988 */ /* 0x0003e20008000814 */
[----:B------:R-:W-:Y:S05]  /*07f0*/  @P2 BRA `(.L_x_20) ;  /* 0x0000000000182947 */ /* 0x000fea0003800000 */
[----:B-1----:R-:W1:Y:S01]  /*0800*/  LDS R2, [UR20+0x38] ;  /* 0x00003814ff027984 */ /* 0x002e620008000800 */
[----:B------:R-:W-:-:S05]  /*0810*/  IMAD.MOV.U32 R3, RZ, RZ, 0x7f ;  /* 0x0000007fff037424 */ /* 0x000fca00078e00ff */
[----:B-1----:R-:W-:-:S05]  /*0820*/  LOP3.LUT R2, R2, 0xff, R3, 0xb8, !PT ;  /* 0x000000ff02027812 */ /* 0x002fca00078eb803 */
[----:B------:R1:W-:Y:S02]  /*0830*/  STS [UR20+0x38], R2 ;  /* 0x00003802ff007988 */ /* 0x0003e40008000814 */
.L_x_19:
[----:B------:R-:W-:Y:S05]  /*0840*/  BSYNC B1 ;  /* 0x0000000000017941 */ /* 0x000fea0003800000 */
.L_x_18:
[----:B------:R1:W-:Y:S02]  /*0850*/  @!P2 STS [UR20+0x20], R5 ;  /* 0x00002005ff00a988 */ /* 0x0003e40008000814 */
.L_x_20:
[----:B------:R-:W-:Y:S05]  /*0860*/  BSYNC B2 ;  /* 0x0000000000027941 */ /* 0x000fea0003800000 */
.L_x_17:
[----:B------:R-:W-:Y:S05]  /*0870*/  WARPSYNC.ALL ;  /* 0x0000000000007948 */ /* 0x000fea0003800000 */
[----:B-1----:R-:W1:Y:S01]  /*0880*/  LDC R5, c[0x0][0x22c] ;  /* 0x00008b00ff057b82 */ /* 0x002e620000000800 */
[----:B------:R-:W-:Y:S01]  /*0890*/  BSSY B2, `(.L_x_21) ;  /* 0x000000b000027945 */ /* 0x000fe20003800000 */
[----:B-1----:R-:W-:-:S03]  /*08a0*/  VIADD R5, R5, 0xffffffff ;  /* 0xffffffff05057836 */ /* 0x002fc60000000000 */
[----:B------:R-:W-:Y:S05]  /*08b0*/  @P2 BRA `(.L_x_22) ;  /* 0x0000000000202947 */ /* 0x000fea0003800000 */
[----:B---345:R-:W1:Y:S01]  /*08c0*/  LDS R2, [UR20+0x1c] ;  /* 0x00001c14ff027984 */ /* 0x038e620008000800 */
[----:B------:R-:W3:Y:S03]  /*08d0*/  LDC.64 R10, c[0x0][0x240] ;  /* 0x00009000ff0a7b82 */ /* 0x000ee60000000a00 */
[----:B------:R4:W-:Y:S01]  /*08e0*/  STS [UR20+0x24], R5 ;  /* 0x00002405ff007988 */ /* 0x0009e20008000814 */
[--C-:B---3--:R-:W-:Y:S02]  /*08f0*/  SHF.R.U32.HI R9, RZ, 0x4, R11.reuse ;  /* 0x00000004ff097819 */ /* 0x108fe4000001160b */
[----:B------:R-:W-:-:S05]  /*0900*/  SHF.R.U64 R3, R10, 0x4, R11 ;  /* 0x000000040a037819 */ /* 0x000fca000000120b */
[----:B------:R4:W-:Y:S01]  /*0910*/  STS [UR20+0xc], R3 ;  /* 0x00000c03ff007988 */ /* 0x0009e20008000814 */
[----:B-1----:R-:W-:-:S05]  /*0920*/  LOP3.LUT R2, R2, 0xf, R9, 0xb8, !PT ;  /* 0x0000000f02027812 */ /* 0x002fca00078eb809 */
[----:B------:R4:W-:Y:S02]  /*0930*/  STS [UR20+0x1c], R2 ;  /* 0x00001c02ff007988 */ /* 0x0009e40008000814 */
.L_x_22:
[----:B------:R-:W-:Y:S05]  /*0940*/  BSYNC B2 ;  /* 0x0000000000027941 */ /* 0x000fea0003800000 */
.L_x_21:
[----:B------:R-:W-:Y:S04]  /*0950*/  BSSY B3, `(.L_x_23) ;  /* 0x000001d000037945 */ /* 0x000fe80003800000 */
[----:B------:R-:W-:Y:S04]  /*0960*/  BSSY B2, `(.L_x_24) ;  /* 0x0000018000027945 */ /* 0x000fe80003800000 */
[----:B------:R-:W-:Y:S05]  /*0970*/  @P2 BRA `(.L_x_25) ;  /* 0x00000000001c2947 */ /* 0x000fea0003800000 */
[----:B---345:R-:W1:Y:S02]  /*0980*/  LDS R2, [UR20+0x34] ;  /* 0x00003414ff027984 */ /* 0x038e640008000800 */
[----:B-1----:R-:W-:-:S05]  /*0990*/  LOP3.LUT R2, R2, 0x7, RZ, 0xb8, !PT ;  /* 0x0000000702027812 */ /* 0x002fca00078eb8ff */
[----:B------:R1:W-:Y:S01]  /*09a0*/  STS [UR20+0x34], R2 ;  /* 0x00003402ff007988 */ /* 0x0003e20008000814 */
[----:B------:R-:W-:Y:S05]  /*09b0*/  @P2 BRA `(.L_x_26) ;  /* 0x00000000001c2947 */ /* 0x000fea0003800000 */
[----:B-1----:R-:W1:Y:S02]  /*09c0*/  LDS R2, [UR20+0x34] ;  /* 0x00003414ff027984 */ /* 0x002e640008000800 */
[----:B-1----:R-:W-:-:S05]  /*09d0*/  LOP3.LUT R2, R2, 0x38, RZ, 0xb8, !PT ;  /* 0x0000003802027812 */ /* 0x002fca00078eb8ff */
[----:B------:R1:W-:Y:S02]  /*09e0*/  STS [UR20+0x34], R2 ;  /* 0x00003402ff007988 */ /* 0x0003e40008000814 */
.L_x_25:
[----:B------:R-:W-:Y:S05]  /*09f0*/  @P2 BRA `(.L_x_27) ;  /* 0x00000000001c2947 */ /* 0x000fea0003800000 */
[----:B-1-345:R-:W1:Y:S02]  /*0a00*/  LDS R2, [UR20+0x8] ;  /* 0x00000814ff027984 */ /* 0x03ae640008000800 */
[----:B-1----:R-:W-:-:S05]  /*0a10*/  LOP3.LUT R2, R2, 0x780, RZ, 0xb8, !PT ;  /* 0x0000078002027812 */ /* 0x002fca00078eb8ff */
[----:B------:R3:W-:Y:S02]  /*0a20*/  STS [UR20+0x8], R2 ;  /* 0x00000802ff007988 */ /* 0x0007e40008000814 */
.L_x_26:
[----:B------:R-:W-:Y:S05]  /*0a30*/  @P2 BRA `(.L_x_28) ;  /* 0x0000000000282947 */ /* 0x000fea0003800000 */
[----:B-1-3--:R-:W1:Y:S02]  /*0a40*/  LDS R2, [UR20+0x8] ;  /* 0x00000814ff027984 */ /* 0x00ae640008000800 */
[----:B-1----:R-:W-:-:S05]  /*0a50*/  LOP3.LUT R2, R2, 0x1800, RZ, 0xb8, !PT ;  /* 0x0000180002027812 */ /* 0x002fca00078eb8ff */
[----:B------:R1:W-:Y:S02]  /*0a60*/  STS [UR20+0x8], R2 ;  /* 0x00000802ff007988 */ /* 0x0003e40008000814 */
.L_x_27:
[----:B------:R-:W-:Y:S05]  /*0a70*/  @P2 BREAK B2 ;  /* 0x0000000000022942 */ /* 0x000fea0003800000 */
[----:B------:R-:W-:Y:S05]  /*0a80*/  @P2 BRA `(.L_x_29) ;  /* 0x0000000000242947 */ /* 0x000fea0003800000 */
[----:B-1-345:R-:W1:Y:S01]  /*0a90*/  LDS R2, [UR20+0x8] ;  /* 0x00000814ff027984 */ /* 0x03ae620008000800 */
[----:B------:R-:W-:-:S05]  /*0aa0*/  IMAD.MOV.U32 R3, RZ, RZ, 0x6000 ;  /* 0x00006000ff037424 */ /* 0x000fca00078e00ff */
[----:B-1----:R-:W-:-:S04]  /*0ab0*/  LOP3.LUT R2, R2, 0x6000, R3, 0xd8, !PT ;  /* 0x0000600002027812 */ /* 0x002fc800078ed803 */
[----:B------:R-:W-:-:S05]  /*0ac0*/  LOP3.LUT R2, R2, 0x400000, RZ, 0xb8, !PT ;  /* 0x0040000002027812 */ /* 0x000fca00078eb8ff */
[----:B------:R4:W-:Y:S02]  /*0ad0*/  STS [UR20+0x8], R2 ;  /* 0x00000802ff007988 */ /* 0x0009e40008000814 */
.L_x_28:
[----:B------:R-:W-:Y:S05]  /*0ae0*/  BSYNC B2 ;  /* 0x0000000000027941 */ /* 0x000fea0003800000 */
.L_x_24:
[----:B-1-34-:R-:W1:Y:S02]  /*0af0*/  @!P2 LDS R2, [UR20+0x8] ;  /* 0x00000814ff02a984 */ /* 0x01ae640008000800 */
[----:B-1----:R-:W-:-:S05]  /*0b00*/  @!P2 LOP3.LUT R2, R2, 0x8000, RZ, 0xb8, !PT ;  /* 0x000080000202a812 */ /* 0x002fca00078eb8ff */
[----:B------:R1:W-:Y:S02]  /*0b10*/  @!P2 STS [UR20+0x8], R2 ;  /* 0x00000802ff00a988 */ /* 0x0003e40008000814 */
.L_x_29:
[----:B------:R-:W-:Y:S05]  /*0b20*/  BSYNC B3 ;  /* 0x0000000000037941 */ /* 0x000fea0003800000 */
.L_x_23:
[----:B------:R-:W-:Y:S05]  /*0b30*/  WARPSYNC.ALL ;  /* 0x0000000000007948 */ /* 0x000fea0003800000 */
[----:B------:R-:W-:-:S04]  /*0b40*/  UIADD3 UR31, UR5, 0x80, URZ ;  /* 0x00000080051f7890 */ /* 0x000fc8000fffe03f */
[----:B------:R-:W-:-:S04]  /*0b50*/  UIADD3 UR30, UP0, UR31, UR32, URZ ;  /* 0x000000201f1e7290 */ /* 0x000fc8000ff1e03f */
[----:B------:R-:W-:Y:S01]  /*0b60*/  ULEA.HI.X.SX32 UR31, UR31, UR33, 0x1, UP0 ;  /* 0x000000211f1f7291 */ /* 0x000fe200080f0e3f */
[----:B------:R-:W-:Y:S11]  /*0b70*/  @P0 BRA `(.L_x_30) ;  /* 0x0000000000280947 */ /* 0x000ff60003800000 */
[----:B-1-345:R-:W1:Y:S01]  /*0b80*/  S2R R2, SR_LANEID ;  /* 0x0000000000027919 */ /* 0x03ae620000000000 */
[----:B------:R-:W-:Y:S05]  /*0b90*/  WARPSYNC.ALL ;  /* 0x0000000000007948 */ /* 0x000fea0003800000 */
[----:B-1----:R-:W-:-:S05]  /*0ba0*/  IMAD.SHL.U32 R8, R2, 0x4, RZ ;  /* 0x0000000402087824 */ /* 0x002fca00078e00ff */
[----:B------:R-:W1:Y:S01]  /*0bb0*/  LDS R9, [R8+UR20] ;  /* 0x0000001408097984 */ /* 0x000e620008000800 */
[----:B------:R-:W-:-:S05]  /*0bc0*/  IADD3 R2, P1, R8, UR30, RZ ;  /* 0x0000001e08027c10 */ /* 0x000fca000ff3e0ff */
[----:B------:R-:W-:-:S05]  /*0bd0*/  IMAD.X R3, RZ, RZ, UR31, P1 ;  /* 0x0000001fff037e24 */ /* 0x000fca00088e06ff */
[----:B-1----:R1:W3:Y:S01]  /*0be0*/  ATOMG.E.EXCH.STRONG.GPU PT, RZ, [R2], R9 ;  /* 0x0000000902ff73a8 */ /* 0x0022e200041ee100 */
[----:B------:R-:W-:-:S04]  /*0bf0*/  DEPBAR {5,4,3,2,1,0} ;  /* 0x0000003f0000791a */ /* 0x000fc80000000000 */
[----:B------:R1:W-:Y:S01]  /*0c00*/  UTMACCTL.IV [UR30] ;  /* 0x000000001e0079b9 */ /* 0x0003e20008000000 */
[----:B------:R-:W-:Y:S01]  /*0c10*/  NOP ;  /* 0x0000000000007918 */ /* 0x000fe20000000000 */
.L_x_30:
[----:B------:R-:W-:Y:S05]  /*0c20*/  @P0 BRA `(.L_x_31) ;  /* 0x00000000000c0947 */ /* 0x000fea0003800000 */
[----:B------:R0:W-:Y:S01]  /*0c30*/  UTMACMDFLUSH ;  /* 0x00000000000079b7 */ /* 0x0001e20000000000 */
[----:B------:R-:W-:Y:S05]  /*0c40*/  @P0 BRA `(.L_x_31) ;  /* 0x0000000000040947 */ /* 0x000fea0003800000 */
[----:B------:R-:W-:-:S04]  /*0c50*/  DEPBAR.LE SB0, 0x0 ;  /* 0x000080000000791a */ /* 0x000fc80000000000 */
.L_x_31:
[----:B------:R-:W-:Y:S05]  /*0c60*/  WARPSYNC.ALL ;  /* 0x0000000000007948 */ /* 0x000fea0003800000 */
[----:B---3--:R-:W-:Y:S06]  /*0c70*/  BAR.SYNC.DEFER_BLOCKING 0x0 ;  /* 0x0000000000007b1d */ /* 0x008fec0000010000 */
[----:B------:R-:W-:Y:S02]  /*0c80*/  BSSY B3, `(.L_x_32) ;  /* 0x000000b000037945 */ /* 0x000fe40003800000 */
[----:B------:R-:W-:Y:S06]  /*0c90*/  BAR.SYNC.DEFER_BLOCKING 0x0 ;  /* 0x0000000000007b1d */ /* 0x000fec0000010000 */
[----:B------:R3:W-:Y:S01]  /*0ca0*/  @!P0 STS [R4], RZ ;  /* 0x000000ff04008388 */ /* 0x0007e20000000800 */
[----:B------:R-:W-:Y:S01]  /*0cb0*/  NOP ;  /* 0x0000000000007918 */ /* 0x000fe20000000000 */
[----:B------:R-:W-:Y:S05]  /*0cc0*/  @P2 BRA `(.L_x_33) ;  /* 0x0000000000182947 */ /* 0x000fea0003800000 */
[----:B-1--45:R-:W1:Y:S01]  /*0cd0*/  LDS R2, [UR20+0x8] ;  /* 0x00000814ff027984 */ /* 0x032e620008000800 */
[----:B------:R-:W4:Y:S01]  /*0ce0*/  LDC.64 R8, c[0x0][0x220] ;  /* 0x00008800ff087b82 */ /* 0x000f220000000a00 */
[----:B------:R-:W-:Y:S02]  /*0cf0*/  IMAD.MOV.U32 R3, RZ, RZ, 0x70 ;  /* 0x00000070ff037424 */ /* 0x000fe400078e00ff */
[----:B----4-:R4:W-:Y:S03]  /*0d00*/  STS.64 [UR20], R8 ;  /* 0x00000008ff007988 */ /* 0x0109e60008000a14 */
[----:B-1----:R-:W-:-:S05]  /*0d10*/  LOP3.LUT R2, R2, 0x10, R3, 0xd8, !PT ;  /* 0x0000001002027812 */ /* 0x002fca00078ed803 */
[----:B------:R4:W-:Y:S02]  /*0d20*/  STS [UR20+0x8], R2 ;  /* 0x00000802ff007988 */ /* 0x0009e40008000814 */
.L_x_33:
[----:B-1----:R-:W-:Y:S05]  /*0d30*/  BSYNC B3 ;  /* 0x0000000000037941 */ /* 0x002fea0003800000 */
.L_x_32:
[----:B------:R-:W-:Y:S04]  /*0d40*/  BSSY B3, `(.L_x_34) ;  /* 0x0000033000037945 */ /* 0x000fe80003800000 */
[----:B------:R-:W-:Y:S04]  /*0d50*/  BSSY B4, `(.L_x_35) ;  /* 0x000002e000047945 */ /* 0x000fe80003800000 */
[----:B------:R-:W-:Y:S05]  /*0d60*/  @P2 BRA `(.L_x_36) ;  /* 0x0000000000242947 */ /* 0x000fea0003800000 */
[----:B----45:R-:W1:Y:S01]  /*0d70*/  LDS R2, [UR20+0x34] ;  /* 0x00003414ff027984 */ /* 0x030e620008000800 */
[----:B------:R-:W-:-:S05]  /*0d80*/  IMAD.MOV.U32 R3, RZ, RZ, 0x7f000000 ;  /* 0x7f000000ff037424 */ /* 0x000fca00078e00ff */
[----:B-1----:R-:W-:-:S05]  /*0d90*/  LOP3.LUT R2, R2, 0xff000000, R3, 0xb8, !PT ;  /* 0xff00000002027812 */ /* 0x002fca00078eb803 */
[----:B------:R1:W-:Y:S01]  /*0da0*/  STS [UR20+0x34], R2 ;  /* 0x00003402ff007988 */ /* 0x0003e20008000814 */
[----:B------:R-:W-:Y:S05]  /*0db0*/  @P2 BRA `(.L_x_37) ;  /* 0x0000000000182947 */ /* 0x000fea0003800000 */
[----:B-1----:R-:W1:Y:S01]  /*0dc0*/  LDS R2, [UR20+0x38] ;  /* 0x00003814ff027984 */ /* 0x002e620008000800 */
[----:B------:R-:W-:-:S05]  /*0dd0*/  IMAD.MOV.U32 R3, RZ, RZ, 0x7f ;  /* 0x0000007fff037424 */ /* 0x000fca00078e00ff */
[----:B-1----:R-:W-:-:S05]  /*0de0*/  LOP3.LUT R2, R2, 0xff, R3, 0xb8, !PT ;  /* 0x000000ff02027812 */ /* 0x002fca00078eb803 */
[----:B------:R1:W-:Y:S02]  /*0df0*/  STS [UR20+0x38], R2 ;  /* 0x00003802ff007988 */ /* 0x0003e40008000814 */
.L_x_36:
[----:B------:R-:W-:Y:S05]  /*0e00*/  @P2 BRA `(.L_x_38) ;  /* 0x00000000000c2947 */ /* 0x000fea0003800000 */
[----:B------:R1:W-:Y:S02]  /*0e10*/  STS [UR20+0x20], R5 ;  /* 0x00002005ff007988 */ /* 0x0003e40008000814 */
.L_x_37:
[----:B------:R-:W-:Y:S05]  /*0e20*/  @P2 BRA `(.L_x_39) ;  /* 0x0000000000242947 */ /* 0x000fea0003800000 */
[----:B------:R1:W-:Y:S02]  /*0e30*/  STS [UR20+0x24], R6 ;  /* 0x00002406ff007988 */ /* 0x0003e40008000814 */
.L_x_38:
[----:B------:R-:W-:Y:S05]  /*0e40*/  @P2 BRA `(.L_x_40) ;  /* 0x00000000002c2947 */ /* 0x000fea0003800000 */
[----:B-1--45:R-:W1:Y:S01]  /*0e50*/  LDS R2, [UR20+0x1c] ;  /* 0x00001c14ff027984 */ /* 0x032e620008000800 */
[----:B------:R-:W4:Y:S02]  /*0e60*/  LDC.64 R8, c[0x0][0x248] ;  /* 0x00009200ff087b82 */ /* 0x000f240000000a00 */
[--C-:B----4-:R-:W-:Y:S02]  /*0e70*/  SHF.R.U32.HI R5, RZ, 0x4, R9.reuse ;  /* 0x00000004ff057819 */ /* 0x110fe40000011609 */
[----:B------:R-:W-:-:S05]  /*0e80*/  SHF.R.U64 R3, R8, 0x4, R9 ;  /* 0x0000000408037819 */ /* 0x000fca0000001209 */
[----:B------:R4:W-:Y:S01]  /*0e90*/  STS [UR20+0xc], R3 ;  /* 0x00000c03ff007988 */ /* 0x0009e20008000814 */
[----:B-1----:R-:W-:-:S05]  /*0ea0*/  LOP3.LUT R2, R2, 0xf, R5, 0xb8, !PT ;  /* 0x0000000f02027812 */ /* 0x002fca00078eb805 */
[----:B------:R4:W-:Y:S02]  /*0eb0*/  STS [UR20+0x1c], R2 ;  /* 0x00001c02ff007988 */ /* 0x0009e40008000814 */
.L_x_39:
[----:B------:R-:W-:Y:S05]  /*0ec0*/  @P2 BRA `(.L_x_41) ;  /* 0x00000000001c2947 */ /* 0x000fea0003800000 */
[----:B-1--45:R-:W1:Y:S02]  /*0ed0*/  LDS R2, [UR20+0x34] ;  /* 0x00003414ff027984 */ /* 0x032e640008000800 */
[----:B-1----:R-:W-:-:S05]  /*0ee0*/  LOP3.LUT R2, R2, 0x7, RZ, 0xb8, !PT ;  /* 0x0000000702027812 */ /* 0x002fca00078eb8ff */
[----:B------:R1:W-:Y:S02]  /*0ef0*/  STS [UR20+0x34], R2 ;  /* 0x00003402ff007988 */ /* 0x0003e40008000814 */
.L_x_40:
[----:B------:R-:W-:Y:S05]  /*0f00*/  @P2 BRA `(.L_x_42) ;  /* 0x00000000001c2947 */ /* 0x000fea0003800000 */
[----:B-1--45:R-:W1:Y:S02]  /*0f10*/  LDS R2, [UR20+0x34] ;  /* 0x00003414ff027984 */ /* 0x032e640008000800 */
[----:B-1----:R-:W-:-:S05]  /*0f20*/  LOP3.LUT R2, R2, 0x38, RZ, 0xb8, !PT ;  /* 0x0000003802027812 */ /* 0x002fca00078eb8ff */
[----:B------:R1:W-:Y:S02]  /*0f30*/  STS [UR20+0x34], R2 ;  /* 0x00003402ff007988 */ /* 0x0003e40008000814 */
.L_x_41:
[----:B------:R-:W-:Y:S05]  /*0f40*/  @P2 BRA `(.L_x_43) ;  /* 0x00000000001c2947 */ /* 0x000fea0003800000 */
[----:B-1--45:R-:W1:Y:S02]  /*0f50*/  LDS R2, [UR20+0x8] ;  /* 0x00000814ff027984 */ /* 0x032e640008000800 */
[----:B-1----:R-:W-:-:S05]  /*0f60*/  LOP3.LUT R2, R2, 0x780, RZ, 0xb8, !PT ;  /* 0x0000078002027812 */ /* 0x002fca00078eb8ff */
[----:B------:R1:W-:Y:S02]  /*0f70*/  STS [UR20+0x8], R2 ;  /* 0x00000802ff007988 */ /* 0x0003e40008000814 */
.L_x_42:
[----:B------:R-:W-:Y:S05]  /*0f80*/  @P2 BRA `(.L_x_44) ;  /* 0x0000000000282947 */ /* 0x000fea0003800000 */
[----:B-1--45:R-:W1:Y:S02]  /*0f90*/  LDS R2, [UR20+0x8] ;  /* 0x00000814ff027984 */ /* 0x032e640008000800 */
[----:B-1----:R-:W-:-:S05]  /*0fa0*/  LOP3.LUT R2, R2, 0x1800, RZ, 0xb8, !PT ;  /* 0x0000180002027812 */ /* 0x002fca00078eb8ff */
[----:B------:R1:W-:Y:S02]  /*0fb0*/  STS [UR20+0x8], R2 ;  /* 0x00000802ff007988 */ /* 0x0003e40008000814 */
.L_x_43:
[----:B------:R-:W-:Y:S05]  /*0fc0*/  @P2 BREAK B4 ;  /* 0x0000000000042942 */ /* 0x000fea0003800000 */
[----:B------:R-:W-:Y:S05]  /*0fd0*/  @P2 BRA `(.L_x_45) ;  /* 0x0000000000242947 */ /* 0x000fea0003800000 */
[----:B-1--45:R-:W1:Y:S01]  /*0fe0*/  LDS R2, [UR20+0x8] ;  /* 0x00000814ff027984 */ /* 0x032e620008000800 */
[----:B------:R-:W-:-:S05]  /*0ff0*/  IMAD.MOV.U32 R3, RZ, RZ, 0x6000 ;  /* 0x00006000ff037424 */ /* 0x000fca00078e00ff */
[----:B-1----:R-:W-:-:S04]  /*1000*/  LOP3.LUT R2, R2, 0x6000, R3, 0xd8, !PT ;  /* 0x0000600002027812 */ /* 0x002fc800078ed803 */
[----:B------:R-:W-:-:S05]  /*1010*/  LOP3.LUT R2, R2, 0x400000, RZ, 0xb8, !PT ;  /* 0x0040000002027812 */ /* 0x000fca00078eb8ff */
[----:B------:R1:W-:Y:S02]  /*1020*/  STS [UR20+0x8], R2 ;  /* 0x00000802ff007988 */ /* 0x0003e40008000814 */
.L_x_44:
[----:B------:R-:W-:Y:S05]  /*1030*/  BSYNC B4 ;  /* 0x0000000000047941 */ /* 0x000fea0003800000 */
.L_x_35:
[----:B-1--45:R-:W1:Y:S02]  /*1040*/  @!P2 LDS R2, [UR20+0x8] ;  /* 0x00000814ff02a984 */ /* 0x032e640008000800 */
[----:B-1----:R-:W-:-:S05]  /*1050*/  @!P2 LOP3.LUT R2, R2, 0x8000, RZ, 0xb8, !PT ;  /* 0x000080000202a812 */ /* 0x002fca00078eb8ff */
[----:B------:R1:W-:Y:S02]  /*1060*/  @!P2 STS [UR20+0x8], R2 ;  /* 0x00000802ff00a988 */ /* 0x0003e40008000814 */
.L_x_45:
[----:B------:R-:W-:Y:S05]  /*1070*/  BSYNC B3 ;  /* 0x0000000000037941 */ /* 0x000fea0003800000 */
.L_x_34:
[----:B------:R-:W-:Y:S05]  /*1080*/  WARPSYNC.ALL ;  /* 0x0000000000007948 */ /* 0x000fea0003800000 */
[----:B------:R-:W-:Y:S01]  /*1090*/  UIADD3 UR5, UR5, 0x100, URZ ;  /* 0x0000010005057890 */ /* 0x000fe2000fffe03f */
[----:B------:R-:W-:Y:S02]  /*10a0*/  ISETP.GE.AND P1, PT, R12, 0x1, PT ;  /* 0x000000010c00780c */ /* 0x000fe40003f26270 */
[----:B------:R-:W-:Y:S02]  /*10b0*/  CS2R R88, SRZ ;  /* 0x0000000000587805 */ /* 0x000fe4000001ff00 */
[----:B------:R-:W-:Y:S01]  /*10c0*/  CS2R R90, SRZ ;  /* 0x00000000005a7805 */ /* 0x000fe2000001ff00 */
[----:B------:R-:W-:Y:S01]  /*10d0*/  UIADD3 UR32, UP0, UR5, UR32, URZ ;  /* 0x0000002005207290 */ /* 0x000fe2000ff1e03f */
[----:B------:R-:W-:-:S02]  /*10e0*/  CS2R R92, SRZ ;  /* 0x00000000005c7805 */ /* 0x000fc4000001ff00 */
[----:B------:R-:W-:Y:S02]  /*10f0*/  CS2R R94, SRZ ;  /* 0x00000000005e7805 */ /* 0x000fe4000001ff00 */
[----:B------:R-:W-:Y:S01]  /*1100*/  CS2R R96, SRZ ;  /* 0x0000000000607805 */ /* 0x000fe2000001ff00 */
[----:B------:R-:W-:Y:S01]  /*1110*/  ULEA.HI.X.SX32 UR33, UR5, UR33, 0x1, UP0 ;  /* 0x0000002105217291 */ /* 0x000fe200080f0e3f */
[----:B------:R-:W-:Y:S02]  /*1120*/  CS2R R98, SRZ ;  /* 0x0000000000627805 */ /* 0x000fe4000001ff00 */
[----:B------:R-:W-:Y:S02]  /*1130*/  CS2R R100, SRZ ;  /* 0x0000000000647805 */ /* 0x000fe4000001ff00 */
[----:B------:R-:W-:Y:S02]  /*1140*/  CS2R R102, SRZ ;  /* 0x0000000000667805 */ /* 0x000fe4000001ff00 */
[----:B------:R-:W-:-:S02]  /*1150*/  CS2R R104, SRZ ;  /* 0x0000000000687805 */ /* 0x000fc4000001ff00 */
[----:B------:R-:W-:Y:S02]  /*1160*/  CS2R R106, SRZ ;  /* 0x00000000006a7805 */ /* 0x000fe4000001ff00 */
[----:B------:R-:W-:Y:S02]  /*1170*/  CS2R R108, SRZ ;  /* 0x00000000006c7805 */ /* 0x000fe4000001ff00 */
        /* <DEDUP_REMOVED lines=40> */
[----:B------:R-:W-:Y:S01]  /*1400*/  CS2R R62, SRZ ;  /* 0x00000000003e7805 */ /* 0x000fe2000001ff00 */
[----:B------:R-:W-:Y:S01]  /*1410*/  IMAD.MOV.U32 R64, RZ, RZ, RZ ;  /* 0x000000ffff407224 */ /* 0x000fe200078e00ff */
[----:B------:R-:W-:Y:S06]  /*1420*/  @P0 BRA `(.L_x_46) ;  /* 0x0000000000280947 */ /* 0x000fec0003800000 */
[----:B-1--45:R-:W2:Y:S01]  /*1430*/  S2R R2, SR_LANEID ;  /* 0x0000000000027919 */ /* 0x032ea20000000000 */
[----:B------:R-:W-:Y:S05]  /*1440*/  WARPSYNC.ALL ;  /* 0x0000000000007948 */ /* 0x000fea0003800000 */
[----:B--23--:R-:W-:-:S05]  /*1450*/  IMAD.SHL.U32 R4, R2, 0x4, RZ ;  /* 0x0000000402047824 */ /* 0x00cfca00078e00ff */
[----:B------:R-:W1:Y:S01]  /*1460*/  LDS R5, [R4+UR20] ;  /* 0x0000001404057984 */ /* 0x000e620008000800 */
[----:B------:R-:W-:-:S05]  /*1470*/  IADD3 R2, P3, R4, UR32, RZ ;  /* 0x0000002004027c10 */ /* 0x000fca000ff7e0ff */
[----:B------:R-:W-:-:S05]  /*1480*/  IMAD.X R3, RZ, RZ, UR33, P3 ;  /* 0x00000021ff037e24 */ /* 0x000fca00098e06ff */
[----:B-1----:R1:W2:Y:S01]  /*1490*/  ATOMG.E.EXCH.STRONG.GPU PT, RZ, [R2], R5 ;  /* 0x0000000502ff73a8 */ /* 0x0022a200041ee100 */
[----:B------:R-:W-:-:S04]  /*14a0*/  DEPBAR {5,4,3,2,1,0} ;  /* 0x0000003f0000791a */ /* 0x000fc80000000000 */
[----:B------:R1:W-:Y:S01]  /*14b0*/  UTMACCTL.IV [UR32] ;  /* 0x00000000200079b9 */ /* 0x0003e20008000000 */
[----:B------:R-:W-:Y:S01]  /*14c0*/  NOP ;  /* 0x0000000000007918 */ /* 0x000fe20000000000 */
.L_x_46:
[----:B------:R-:W-:Y:S05]  /*14d0*/  @P0 BRA `(.L_x_47) ;  /* 0x00000000000c0947 */ /* 0x000fea0003800000 */
[----:B------:R0:W-:Y:S01]  /*14e0*/  UTMACMDFLUSH ;  /* 0x00000000000079b7 */ /* 0x0001e20000000000 */
[----:B------:R-:W-:Y:S05]  /*14f0*/  @P0 BRA `(.L_x_47) ;  /* 0x0000000000040947 */ /* 0x000fea0003800000 */
[----:B------:R-:W-:-:S04]  /*1500*/  DEPBAR.LE SB0, 0x0 ;  /* 0x000080000000791a */ /* 0x000fc80000000000 */
.L_x_47:
[----:B------:R-:W-:Y:S05]  /*1510*/  WARPSYNC.ALL ;  /* 0x0000000000007948 */ /* 0x000fea0003800000 */
[----:B--2---:R-:W-:Y:S01]  /*1520*/  BAR.SYNC.DEFER_BLOCKING 0x0 ;  /* 0x0000000000007b1d */ /* 0x004fe20000010000 */
[----:B------:R-:W-:Y:S01]  /*1530*/  USHF.L.U32 UR15, UR34, 0x7, URZ ;  /* 0x00000007220f7899 */ /* 0x000fe2000800063f */
[----:B------:R-:W-:Y:S01]  /*1540*/  IMAD.MOV.U32 R65, RZ, RZ, RZ ;  /* 0x000000ffff417224 */ /* 0x000fe200078e00ff */
[----:B------:R-:W-:Y:S02]  /*1550*/  CS2R R66, SRZ ;  /* 0x0000000000427805 */ /* 0x000fe4000001ff00 */
[----:B------:R-:W-:-:S02]  /*1560*/  CS2R R68, SRZ ;  /* 0x0000000000447805 */ /* 0x000fc4000001ff00 */
[----:B------:R-:W-:Y:S01]  /*1570*/  CS2R R70, SRZ ;  /* 0x0000000000467805 */ /* 0x000fe2000001ff00 */
[----:B------:R-:W-:Y:S01]  /*1580*/  VOTEU.ALL UP0, P2 ;  /* 0x00000000003f7886 */ /* 0x000fe20001000000 */
[----:B------:R-:W-:Y:S01]  /*1590*/  UMOV UR6, 0x1 ;  /* 0x0000000100067882 */ /* 0x000fe20000000000 */
[----:B------:R-:W-:Y:S01]  /*15a0*/  VOTEU.ALL UP1, P2 ;  /* 0x00000000003f7886 */ /* 0x000fe20001020000 */
[----:B------:R-:W-:Y:S01]  /*15b0*/  VOTEU.ALL UP2, P2 ;  /* 0x00000000003f7886 */ /* 0x000fe20001040000 */
[----:B------:R-:W-:Y:S01]  /*15c0*/  CS2R R72, SRZ ;  /* 0x0000000000487805 */ /* 0x000fe2000001ff00 */
[----:B------:R-:W-:-:S04]  /*15d0*/  @!UP0 UIADD3 UR8, -UR6, 0x100000, URZ ;  /* 0x0010000006088890 */ /* 0x000fc8000fffe13f */
[----:B------:R-:W-:Y:S02]  /*15e0*/  @!UP0 USHF.L.U32 UR9, UR8, 0xb, URZ ;  /* 0x0000000b08098899 */ /* 0x000fe4000800063f */
[----:B------:R-:W-:Y:S01]  /*15f0*/  @!UP0 USHF.L.U32 UR8, UR8, 0x1, URZ ;  /* 0x0000000108088899 */ /* 0x000fe2000800063f */
        /* <DEDUP_REMOVED lines=9> */
[----:B------:R-:W-:Y:S01]  /*1690*/  VOTEU.ALL UP0, P2 ;  /* 0x00000000003f7886 */ /* 0x000fe20001000000 */
[----:B------:R-:W-:Y:S02]  /*16a0*/  CS2R R80, SRZ ;  /* 0x0000000000507805 */ /* 0x000fe4000001ff00 */
[----:B------:R-:W-:Y:S02]  /*16b0*/  CS2R R82, SRZ ;  /* 0x0000000000527805 */ /* 0x000fe4000001ff00 */
[----:B------:R-:W-:Y:S02]  /*16c0*/  CS2R R84, SRZ ;  /* 0x0000000000547805 */ /* 0x000fe4000001ff00 */
[----:B------:R-:W-:Y:S01]  /*16d0*/  CS2R R86, SRZ ;  /* 0x0000000000567805 */ /* 0x000fe2000001ff00 */
[----:B------:R-:W2:Y:S02]  /*16e0*/  FENCE.VIEW.ASYNC.S ;  /* 0x00000000000073c6 */ /* 0x000ea40000000000 */
[----:B--2---:R-:W2:Y:S02]  /*16f0*/  @!UP0 SYNCS.EXCH.64 URZ, [UR20+0x18000], UR8 ;  /* 0x01800008143f85b2 */ /* 0x004ea40008000100 */
[----:B--2---:R-:W-:Y:S06]  /*1700*/  BAR.SYNC.DEFER_BLOCKING 0x0 ;  /* 0x0000000000007b1d */ /* 0x004fec0000010000 */
[----:B------:R2:W4:Y:S02]  /*1710*/  @!UP1 SYNCS.EXCH.64 URZ, [UR20+0x18008], UR10 ;  /* 0x0180080a143f95b2 */ /* 0x0005240008000100 */
[----:B----4-:R-:W-:Y:S01]  /*1720*/  BAR.SYNC.DEFER_BLOCKING 0x0 ;  /* 0x0000000000007b1d */ /* 0x010fe20000010000 */
[----:B--2---:R-:W-:-:S05]  /*1730*/  USHF.L.U32 UR11, UR23, 0x7, URZ ;  /* 0x00000007170b7899 */ /* 0x004fca000800063f */
[----:B------:R2:W4:Y:S01]  /*1740*/  @!UP2 SYNCS.EXCH.64 URZ, [UR20+0x18010], UR6 ;  /* 0x01801006143fa5b2 */ /* 0x0005220008000100 */
[----:B------:R-:W-:Y:S06]  /*1750*/  @!P1 BRA `(.L_x_48) ;  /* 0x00000008002c9947 */ /* 0x000fec0003800000 */
        /* <DEDUP_REMOVED lines=63> */
[----:B------:R-:W-:Y:S01]  /*1b50*/  CS2R R86, SRZ ;  /* 0x0000000000567805 */ /* 0x000fe2000001ff00 */
[----:B------:R-:W-:Y:S01]  /*1b60*/  UMOV UR5, URZ ;  /* 0x0000003f00057c82 */ /* 0x000fe20008000000 */
[----:B------:R-:W-:-:S05]  /*1b70*/  UMOV UR14, URZ ;  /* 0x0000003f000e7c82 */ /* 0x000fca0008000000 */
.L_x_50:
[----:B----4-:R-:W-:Y:S01]  /*1b80*/  BAR.SYNC.DEFER_BLOCKING 0x0 ;  /* 0x0000000000007b1d */ /* 0x010fe20000010000 */
[----:B------:R-:W-:Y:S01]  /*1b90*/  ULEA UR21, UR5, UR20, 0x3 ;  /* 0x0000001405157291 */ /* 0x000fe2000f8e183f */
[----:B-1----:R-:W-:Y:S01]  /*1ba0*/  @!P2 IMAD.MOV.U32 R3, RZ, RZ, 0x8000 ;  /* 0x00008000ff03a424 */ /* 0x002fe200078e00ff */
[----:B------:R-:W-:Y:S01]  /*1bb0*/  ELECT P0, URZ, PT ;  /* 0x00000000003f782f */ /* 0x000fe20003800000 */
[----:B-----5:R-:W-:Y:S01]  /*1bc0*/  IMAD.U32 R2, RZ, RZ, UR4 ;  /* 0x00000004ff027e24 */ /* 0x020fe2000f8e00ff */
[----:B------:R-:W-:Y:S02]  /*1bd0*/  ULEA UR12, UR5, UR20, 0xe ;  /* 0x00000014050c7291 */ /* 0x000fe4000f8e703f */
[C---:B------:R-:W-:Y:S02]  /*1be0*/  ISETP.LT.U32.AND P0, PT, R7.reuse, 0x20, P0 ;  /* 0x000000200700780c */ /* 0x040fe40000701070 */
[----:B------:R-:W-:Y:S02]  /*1bf0*/  ELECT P1, URZ, PT ;  /* 0x00000000003f782f */ /* 0x000fe40003820000 */
[----:B------:R-:W-:Y:S01]  /*1c00*/  SHF.L.U32 R2, R2, 0x1f, RZ ;  /* 0x0000001f02027819 */ /* 0x000fe200000006ff */
[----:B------:R-:W-:Y:S01]  /*1c10*/  UIADD3 UR8, UR12, 0xc000, URZ ;  /* 0x0000c0000c087890 */ /* 0x000fe2000fffe03f */
[----:B------:R-:W-:Y:S01]  /*1c20*/  ISETP.LT.U32.AND P1, PT, R7, 0x20, P1 ;  /* 0x000000200700780c */ /* 0x000fe20000f21070 */
[----:B------:R-:W-:Y:S01]  /*1c30*/  UMOV UR10, UR14 ;  /* 0x0000000e000a7c82 */ /* 0x000fe20008000000 */
[----:B------:R-:W-:-:S02]  /*1c40*/  USHF.R.U32.HI UR16, URZ, 0x4, UR12 ;  /* 0x000000043f107899 */ /* 0x000fc4000801160c */
[----:B------:R-:W-:Y:S02]  /*1c50*/  USHF.R.U32.HI UR18, URZ, 0x4, UR8 ;  /* 0x000000043f127899 */ /* 0x000fe40008011608 */
[----:B------:R-:W-:Y:S01]  /*1c60*/  USGXT.U32 UR16, UR16, 0xe ;  /* 0x0000000e1010789a */ /* 0x000fe20008000000 */
[----:B------:R-:W-:Y:S01]  /*1c70*/  VOTEU.ANY UP0, P0 ;  /* 0x00000000003f7886 */ /* 0x000fe20000000100 */
[----:B------:R-:W-:Y:S01]  /*1c80*/  VOTEU.ANY UP2, P0 ;  /* 0x00000000003f7886 */ /* 0x000fe20000040100 */
[----:B------:R-:W-:Y:S01]  /*1c90*/  USGXT.U32 UR18, UR18, 0xe ;  /* 0x0000000e1212789a */ /* 0x000fe20008000000 */
[----:B------:R1:W-:Y:S01]  /*1ca0*/  @!P2 SYNCS.ARRIVE.TRANS64 RZ, [UR21+0x18000], R3 ;  /* 0x01800003ffffa9a7 */ /* 0x0003e20008000015 */
[----:B------:R4:W-:Y:S06]  /*1cb0*/  MEMBAR.ALL.CTA ;  /* 0x0000000000007992 */ /* 0x0009ec0000008000 */
[----:B----4-:R-:W4:Y:S01]  /*1cc0*/  FENCE.VIEW.ASYNC.S ;  /* 0x00000000000073c6 */ /* 0x010f220000000000 */
[----:B------:R-:W-:Y:S01]  /*1cd0*/  @UP0 UIADD3 UR13, UR21, 0x18000, URZ ;  /* 0x00018000150d0890 */ /* 0x000fe2000fffe03f */
[----:B--2---:R-:W-:Y:S01]  /*1ce0*/  @UP0 UMOV UR6, UR28 ;  /* 0x0000001c00060c82 */ /* 0x004fe20008000000 */
[----:B------:R-:W-:Y:S01]  /*1cf0*/  @UP0 UMOV UR7, UR29 ;  /* 0x0000001d00070c82 */ /* 0x000fe20008000000 */
[----:B----4-:R-:W-:Y:S01]  /*1d00*/  VOTEU.ANY UP1, P1 ;  /* 0x00000000003f7886 */ /* 0x010fe20000820100 */
[----:B------:R-:W-:Y:S01]  /*1d10*/  VOTEU.ANY UP3, P1 ;  /* 0x00000000003f7886 */ /* 0x000fe20000860100 */
[----:B------:R-:W-:Y:S01]  /*1d20*/  UMOV UR17, 0x40000040 ;  /* 0x4000004000117882 */ /* 0x000fe20000000000 */
[----:B------:R-:W-:-:S02]  /*1d30*/  UMOV UR19, 0x40000040 ;  /* 0x4000004000137882 */ /* 0x000fc40000000000 */
[----:B------:R-:W-:Y:S01]  /*1d40*/  @UP1 UIADD3 UR9, UR21, 0x18000, URZ ;  /* 0x0001800015091890 */ /* 0x000fe2000fffe03f */
[----:B------:R-:W-:Y:S01]  /*1d50*/  @UP1 UMOV UR24, UR30 ;  /* 0x0000001e00181c82 */ /* 0x000fe20008000000 */
[----:B------:R-:W-:Y:S01]  /*1d60*/  @UP1 UMOV UR25, UR31 ;  /* 0x0000001f00191c82 */ /* 0x000fe20008000000 */
[----:B------:R-:W-:Y:S06]  /*1d70*/  BAR.SYNC.DEFER_BLOCKING 0x0 ;  /* 0x0000000000007b1d */ /* 0x000fec0000010000 */
[----:B------:R1:W-:Y:S02]  /*1d80*/  @UP2 UTMALDG.2D [UR12], [UR6] ;  /* 0x0000000c060025b4 */ /* 0x0003e40008008000 */
[----:B------:R-:W-:Y:S06]  /*1d90*/  BAR.SYNC.DEFER_BLOCKING 0x0 ;  /* 0x0000000000007b1d */ /* 0x000fec0000010000 */
[----:B------:R1:W-:Y:S02]  /*1da0*/  @UP3 UTMALDG.2D [UR8], [UR24] ;  /* 0x00000008180035b4 */ /* 0x0003e40008008000 */
[----:B------:R-:W-:Y:S06]  /*1db0*/  BAR.SYNC.DEFER_BLOCKING 0x0 ;  /* 0x0000000000007b1d */ /* 0x000fec0000010000 */
[----:B------:R-:W2:Y:S02]  /*1dc0*/  SYNCS.PHASECHK.TRANS64.TRYWAIT P0, [UR21+0x18000], R2 ;  /* 0x01800002ff0075a7 */ /* 0x000ea40008000155 */
[----:B-12---:R-:W-:Y:S05]  /*1dd0*/  @!P0 BRA `(.L_x_49) ;  /* 0x0000000c00248947 */ /* 0x006fea0003800000 */
.L_x_51:
[----:B------:R-:W-:Y:S02]  /*1de0*/  WARPGROUP.DEPBAR.LE gsb0, 0x0 ;  /* 0x00008000000079c5 */ /* 0x000fe40000010000 */
[----:B------:R-:W-:Y:S01]  /*1df0*/  WARPGROUP.ARRIVE ;  /* 0x00000000000079c5 */ /* 0x000fe20000000000 */
[----:B------:R-:W-:Y:S01]  /*1e00*/  UIADD3 UR24, UP0, UR16, 0x2, URZ ;  /* 0x0000000210187890 */ /* 0x000fe2000ff1e03f */
[----:B------:R-:W1:Y:S01]  /*1e10*/  LDC R2, c[0x0][0x230] ;  /* 0x00008c00ff027b82 */ /* 0x000e620000000800 */
[----:B------:R-:W-:Y:S01]  /*1e20*/  UIADD3 UR26, UP1, UR18, 0x2, URZ ;  /* 0x00000002121a7890 */ /* 0x000fe2000ff3e03f */
[----:B------:R-:W-:Y:S02]  /*1e30*/  UMOV UR6, URZ ;  /* 0x0000003f00067c82 */ /* 0x000fe40008000000 */
[----:B------:R-:W-:Y:S01]  /*1e40*/  QGMMA.64x128x32.F32.E4M3.E4M3 R88, gdesc[UR16], R88 ;  /* 0x01e00000105879f3 */ /* 0x000fe20008700858 */
[----:B------:R-:W-:Y:S01]  /*1e50*/  UMOV UR7, URZ ;  /* 0x0000003f00077c82 */ /* 0x000fe20008000000 */
[----:B------:R-:W-:-:S02]  /*1e60*/  UIADD3.X UR25, UR6, 0x40000040, URZ, UP0, !UPT ;  /* 0x4000004006197890 */ /* 0x000fc400087fe43f */
[----:B------:R-:W-:Y:S02]  /*1e70*/  UIADD3.X UR27, UR7, 0x40000040, URZ, UP1, !UPT ;  /* 0x40000040071b7890 */ /* 0x000fe40008ffe43f */
[----:B------:R-:W-:Y:S02]  /*1e80*/  UIADD3.64 UR40, UR24, 0x2, URZ ;  /* 0x0000000218287897 */ /* 0x000fe4000fffe03f */
[----:B------:R-:W-:Y:S02]  /*1e90*/  UIADD3.64 UR42, UR26, 0x2, URZ ;  /* 0x000000021a2a7897 */ /* 0x000fe4000fffe03f */
[----:B------:R-:W-:Y:S02]  /*1ea0*/  UIADD3.64 UR36, UR24, 0x4, URZ ;  /* 0x0000000418247897 */ /* 0x000fe4000fffe03f */
[----:B------:R-:W-:Y:S02]  /*1eb0*/  UIADD3.64 UR38, UR26, 0x4, URZ ;  /* 0x000000041a267897 */ /* 0x000fe4000fffe03f */
[----:B------:R-:W-:-:S02]  /*1ec0*/  UIADD3.64 UR16, UR24, 0x1fe, URZ ;  /* 0x000001fe18107897 */ /* 0x000fc4000fffe03f */
[----:B------:R-:W-:Y:S02]  /*1ed0*/  UIADD3 UR14, UR14, 0x80, URZ ;  /* 0x000000800e0e7890 */ /* 0x000fe4000fffe03f */
[----:B------:R-:W-:-:S04]  /*1ee0*/  UIADD3 UR5, UR5, 0x1, URZ ;  /* 0x0000000105057890 */ /* 0x000fc8000fffe03f */
[----:B-1----:R-:W-:Y:S01]  /*1ef0*/  ISETP.LE.AND P0, PT, R2, UR14, PT ;  /* 0x0000000e02007c0c */ /* 0x002fe2000bf03270 */
[----:B------:R-:W-:-:S04]  /*1f00*/  UISETP.NE.U32.AND UP0, UPT, UR5, 0x3, UPT ;  /* 0x000000030500788c */ /* 0x000fc8000bf05070 */
[----:B------:R-:W-:Y:S02]  /*1f10*/  USEL UR6, URZ, 0x1, UP0 ;  /* 0x000000013f067887 */ /* 0x000fe40008000000 */
[----:B------:R-:W-:Y:S02]  /*1f20*/  USEL UR5, UR5, URZ, UP0 ;  /* 0x0000003f05057287 */ /* 0x000fe40008000000 */
[----:B------:R-:W-:Y:S01]  /*1f30*/  ULOP3.LUT UR4, UR4, UR6, URZ, 0x3c, !UPT ;  /* 0x0000000604047292 */ /* 0x000fe2000f8e3c3f */
[----:B------:R-:W-:-:S12]  /*1f40*/  QGMMA.64x128x32.F32.E4M3.E4M3 R88, gdesc[UR24], R88 ;  /* 0x01e00000185879f3 */ /* 0x000fd80008700858 */
[----:B------:R-:W-:Y:S01]  /*1f50*/  QGMMA.64x128x32.F32.E4M3.E4M3 R88, gdesc[UR40], R88 ;  /* 0x01e00000285879f3 */ /* 0x000fe20008700858 */
[----:B------:R-:W-:-:S11]  /*1f60*/  UIADD3.64 UR40, UR24, 0x202, URZ ;  /* 0x0000020218287897 */ /* 0x000fd6000fffe03f */
[----:B------:R-:W-:Y:S01]  /*1f70*/  QGMMA.64x128x32.F32.E4M3.E4M3 R88, gdesc[UR36], R88 ;  /* 0x01e00000245879f3 */ /* 0x000fe20008700858 */
[----:B------:R-:W-:-:S11]  /*1f80*/  UIADD3.64 UR36, UR24, 0x204, URZ ;  /* 0x0000020418247897 */ /* 0x000fd6000fffe03f */
[----:B------:R-:W-:Y:S01]  /*1f90*/  QGMMA.64x128x32.F32.E4M3.E4M3 R24, gdesc[UR16], R24 ;  /* 0x01e00000101879f3 */ /* 0x000fe20008700818 */
[----:B------:R-:W-:Y:S01]  /*1fa0*/  UIADD3.64 UR16, UR24, 0x200, URZ ;  /* 0x0000020018107897 */ /* 0x000fe2000fffe03f */
[----:B------:R-:W-:Y:S01]  /*1fb0*/  UMOV UR18, UR26 ;  /* 0x0000001a00127c82 */ /* 0x000fe20008000000 */
[----:B------:R-:W-:-:S09]  /*1fc0*/  UMOV UR19, UR27 ;  /* 0x0000001b00137c82 */ /* 0x000fd20008000000 */
[----:B------:R-:W-:-:S12]  /*1fd0*/  QGMMA.64x128x32.F32.E4M3.E4M3 R24, gdesc[UR16], R24 ;  /* 0x01e00000101879f3 */ /* 0x000fd80008700818 */
[----:B------:R-:W-:-:S12]  /*1fe0*/  QGMMA.64x128x32.F32.E4M3.E4M3 R24, gdesc[UR40], R24 ;  /* 0x01e00000281879f3 */ /* 0x000fd80008700818 */
[----:B------:R-:W-:Y:S01]  /*1ff0*/  QGMMA.64x128x32.F32.E4M3.E4M3 R24, gdesc[UR36], R24, gsb0 ;  /* 0x01e00000241879f3 */ /* 0x000fe20008000818 */
[----:B------:R-:W-:Y:S05]  /*2000*/  @!P0 BRA `(.L_x_50) ;  /* 0xfffffff800dc8947 */ /* 0x000fea000383ffff */
.L_x_48:
[----:B------:R-:W-:Y:S02]  /*2010*/  WARPGROUP.DEPBAR.LE gsb0, 0x0 ;  /* 0x00008000000079c5 */ /* 0x000fe40000010000 */
[----:B----4-:R-:W-:Y:S01]  /*2020*/  BAR.SYNC.DEFER_BLOCKING 0x0 ;  /* 0x0000000000007b1d */ /* 0x010fe20000010000 */
[C---:B-1---5:R-:W-:Y:S01]  /*2030*/  IMAD.SHL.U32 R2, R0.reuse, 0x40, RZ ;  /* 0x0000004000027824 */ /* 0x062fe200078e00ff */
[C---:B------:R-:W-:Y:S01]  /*2040*/  LOP3.LUT R3, R0.reuse, 0x1c, RZ, 0xc0, !PT ;  /* 0x0000001c00037812 */ /* 0x040fe200078ec0ff */
[----:B---3--:R-:W-:Y:S01]  /*2050*/  IMAD.SHL.U32 R4, R0, 0x2, RZ ;  /* 0x0000000200047824 */ /* 0x008fe200078e00ff */
[----:B------:R-:W-:Y:S02]  /*2060*/  ELECT P0, URZ, PT ;  /* 0x00000000003f782f */ /* 0x000fe40003800000 */
[----:B------:R-:W-:Y:S01]  /*2070*/  F2FP.SATFINITE.E4M3.F32.PACK_AB_MERGE_C R88, R89, R88, RZ ;  /* 0x000000585958723e */ /* 0x000fe200048070ff */
[----:B------:R-:W-:Y:S01]  /*2080*/  UMOV UR21, UR11 ;  /* 0x0000000b00157c82 */ /* 0x000fe20008000000 */
[----:B------:R-:W-:Y:S01]  /*2090*/  LOP3.LUT R2, R2, 0x1800, RZ, 0xc0, !PT ;  /* 0x0000180002027812 */ /* 0x000fe200078ec0ff */
[----:B------:R-:W-:Y:S01]  /*20a0*/  UMOV UR22, UR15 ;  /* 0x0000000f00167c82 */ /* 0x000fe20008000000 */
[----:B------:R-:W-:-:S02]  /*20b0*/  LOP3.LUT R4, R4, 0x6, RZ, 0xc0, !PT ;  /* 0x0000000604047812 */ /* 0x000fc400078ec0ff */
[----:B------:R-:W-:Y:S01]  /*20c0*/  F2FP.SATFINITE.E4M3.F32.PACK_AB_MERGE_C R90, R91, R90, RZ ;  /* 0x0000005a5b5a723e */ /* 0x000fe200048070ff */
[----:B------:R-:W-:Y:S01]  /*20d0*/  IMAD R2, R3, 0x20, R2 ;  /* 0x0000002003027824 */ /* 0x000fe200078e0202 */
[----:B------:R-:W-:Y:S01]  /*20e0*/  F2FP.SATFINITE.E4M3.F32.PACK_AB_MERGE_C R92, R93, R92, RZ ;  /* 0x0000005c5d5c723e */ /* 0x000fe200048070ff */
[----:B------:R-:W-:Y:S01]  /*20f0*/  IMAD R3, R3, 0x4, R4 ;  /* 0x0000000403037824 */ /* 0x000fe200078e0204 */
[----:B------:R-:W-:Y:S02]  /*2100*/  F2FP.SATFINITE.E4M3.F32.PACK_AB_MERGE_C R94, R95, R94, RZ ;  /* 0x0000005e5f5e723e */ /* 0x000fe400048070ff */
[----:B------:R-:W-:Y:S01]  /*2110*/  F2FP.SATFINITE.E4M3.F32.PACK_AB_MERGE_C R24, R25, R24, RZ ;  /* 0x000000181918723e */ /* 0x000fe200048070ff */
[----:B------:R-:W-:Y:S01]  /*2120*/  IMAD.IADD R3, R2, 0x1, R3 ;  /* 0x0000000102037824 */ /* 0x000fe200078e0203 */
[----:B------:R-:W-:Y:S02]  /*2130*/  F2FP.SATFINITE.E4M3.F32.PACK_AB_MERGE_C R26, R27, R26, RZ ;  /* 0x0000001a1b1a723e */ /* 0x000fe400048070ff */
[----:B------:R-:W-:-:S02]  /*2140*/  F2FP.SATFINITE.E4M3.F32.PACK_AB_MERGE_C R28, R29, R28, RZ ;  /* 0x0000001c1d1c723e */ /* 0x000fc400048070ff */
[----:B------:R-:W-:Y:S01]  /*2150*/  F2FP.SATFINITE.E4M3.F32.PACK_AB_MERGE_C R30, R31, R30, RZ ;  /* 0x0000001e1f1e723e */ /* 0x000fe200048070ff */
[----:B------:R-:W1:Y:S02]  /*2160*/  @!P2 SYNCS.CCTL.IV [UR20+0x18000] ;  /* 0x01800000ff00a9b1 */ /* 0x000e640008000014 */
[----:B-1----:R-:W-:Y:S01]  /*2170*/  BAR.SYNC.DEFER_BLOCKING 0x0 ;  /* 0x0000000000007b1d */ /* 0x002fe20000010000 */
[----:B------:R-:W-:Y:S02]  /*2180*/  F2FP.SATFINITE.E4M3.F32.PACK_AB_MERGE_C R96, R97, R96, RZ ;  /* 0x000000606160723e */ /* 0x000fe400048070ff */
[----:B------:R-:W-:Y:S02]  /*2190*/  F2FP.SATFINITE.E4M3.F32.PACK_AB_MERGE_C R98, R99, R98, RZ ;  /* 0x000000626362723e */ /* 0x000fe400048070ff */
[----:B------:R-:W-:Y:S02]  /*21a0*/  F2FP.SATFINITE.E4M3.F32.PACK_AB_MERGE_C R100, R101, R100, RZ ;  /* 0x000000646564723e */ /* 0x000fe400048070ff */
[----:B------:R-:W-:-:S02]  /*21b0*/  F2FP.SATFINITE.E4M3.F32.PACK_AB_MERGE_C R102, R103, R102, RZ ;  /* 0x000000666766723e */ /* 0x000fc400048070ff */
[----:B------:R-:W-:Y:S02]  /*21c0*/  F2FP.SATFINITE.E4M3.F32.PACK_AB_MERGE_C R32, R33, R32, RZ ;  /* 0x000000202120723e */ /* 0x000fe400048070ff */
[----:B------:R-:W-:Y:S02]  /*21d0*/  F2FP.SATFINITE.E4M3.F32.PACK_AB_MERGE_C R34, R35, R34, RZ ;  /* 0x000000222322723e */ /* 0x000fe400048070ff */
[----:B------:R-:W-:Y:S02]  /*21e0*/  F2FP.SATFINITE.E4M3.F32.PACK_AB_MERGE_C R36, R37, R36, RZ ;  /* 0x000000242524723e */ /* 0x000fe400048070ff */
[----:B------:R-:W-:Y:S02]  /*21f0*/  F2FP.SATFINITE.E4M3.F32.PACK_AB_MERGE_C R38, R39, R38, RZ ;  /* 0x000000262726723e */ /* 0x000fe400048070ff */
[----:B------:R-:W-:Y:S02]  /*2200*/  ISETP.LT.U32.AND P0, PT, R7, 0x20, P0 ;  /* 0x000000200700780c */ /* 0x000fe40000701070 */
[----:B------:R-:W-:-:S02]  /*2210*/  LOP3.LUT R5, R3, 0x10, RZ, 0x3c, !PT ;  /* 0x0000001003057812 */ /* 0x000fc400078e3cff */
[----:B------:R-:W-:Y:S02]  /*2220*/  F2FP.SATFINITE.E4M3.F32.PACK_AB_MERGE_C R104, R105, R104, RZ ;  /* 0x000000686968723e */ /* 0x000fe400048070ff */
[----:B------:R-:W-:Y:S01]  /*2230*/  F2FP.SATFINITE.E4M3.F32.PACK_AB_MERGE_C R106, R107, R106, RZ ;  /* 0x0000006a6b6a723e */ /* 0x000fe200048070ff */
[----:B------:R-:W1:Y:S02]  /*2240*/  @!P2 SYNCS.CCTL.IV [UR20+0x18008] ;  /* 0x01800800ff00a9b1 */ /* 0x000e640008000014 */
[----:B-1----:R-:W-:Y:S01]  /*2250*/  BAR.SYNC.DEFER_BLOCKING 0x0 ;  /* 0x0000000000007b1d */ /* 0x002fe20000010000 */
[----:B------:R-:W-:Y:S02]  /*2260*/  F2FP.SATFINITE.E4M3.F32.PACK_AB_MERGE_C R108, R109, R108, RZ ;  /* 0x0000006c6d6c723e */ /* 0x000fe400048070ff */
[----:B------:R-:W-:Y:S02]  /*2270*/  F2FP.SATFINITE.E4M3.F32.PACK_AB_MERGE_C R110, R111, R110, RZ ;  /* 0x0000006e6f6e723e */ /* 0x000fe400048070ff */
[----:B------:R-:W-:Y:S01]  /*2280*/  F2FP.SATFINITE.E4M3.F32.PACK_AB_MERGE_C R40, R41, R40, RZ ;  /* 0x000000282928723e */ /* 0x000fe200048070ff */
[----:B------:R-:W-:Y:S01]  /*2290*/  VOTEU.ANY UP0, P0 ;  /* 0x00000000003f7886 */ /* 0x000fe20000000100 */
[----:B------:R-:W-:Y:S01]  /*22a0*/  F2FP.SATFINITE.E4M3.F32.PACK_AB_MERGE_C R42, R43, R42, RZ ;  /* 0x0000002a2b2a723e */ /* 0x000fe200048070ff */
[----:B------:R-:W-:Y:S01]  /*22b0*/  VOTEU.ANY UP1, P0 ;  /* 0x00000000003f7886 */ /* 0x000fe20000020100 */
[----:B------:R-:W-:-:S02]  /*22c0*/  F2FP.SATFINITE.E4M3.F32.PACK_AB_MERGE_C R44, R45, R44, RZ ;  /* 0x0000002c2d2c723e */ /* 0x000fc400048070ff */
[----:B------:R-:W-:Y:S01]  /*22d0*/  F2FP.SATFINITE.E4M3.F32.PACK_AB_MERGE_C R46, R47, R46, RZ ;  /* 0x0000002e2f2e723e */ /* 0x000fe200048070ff */
[----:B--2---:R-:W-:Y:S01]  /*22e0*/  @UP0 UMOV UR6, UR32 ;  /* 0x0000002000060c82 */ /* 0x004fe20008000000 */
[----:B------:R-:W-:Y:S01]  /*22f0*/  LOP3.LUT R7, R3, 0x20, RZ, 0x3c, !PT ;  /* 0x0000002003077812 */ /* 0x000fe200078e3cff */
[----:B------:R-:W-:Y:S01]  /*2300*/  @UP0 UMOV UR7, UR33 ;  /* 0x0000002100070c82 */ /* 0x000fe20008000000 */
[----:B------:R-:W-:Y:S02]  /*2310*/  F2FP.SATFINITE.E4M3.F32.PACK_AB_MERGE_C R112, R113, R112, RZ ;  /* 0x000000707170723e */ /* 0x000fe400048070ff */
[----:B------:R-:W-:Y:S02]  /*2320*/  F2FP.SATFINITE.E4M3.F32.PACK_AB_MERGE_C R114, R115, R114, RZ ;  /* 0x000000727372723e */ /* 0x000fe400048070ff */
[----:B------:R-:W-:Y:S02]  /*2330*/  F2FP.SATFINITE.E4M3.F32.PACK_AB_MERGE_C R116, R117, R116, RZ ;  /* 0x000000747574723e */ /* 0x000fe400048070ff */
[----:B------:R-:W-:-:S02]  /*2340*/  F2FP.SATFINITE.E4M3.F32.PACK_AB_MERGE_C R118, R119, R118, RZ ;  /* 0x000000767776723e */ /* 0x000fc400048070ff */
[----:B------:R-:W-:Y:S01]  /*2350*/  F2FP.SATFINITE.E4M3.F32.PACK_AB_MERGE_C R48, R49, R48, RZ ;  /* 0x000000303130723e */ /* 0x000fe200048070ff */
[----:B------:R-:W1:Y:S01]  /*2360*/  @!P2 SYNCS.CCTL.IV [UR20+0x18010] ;  /* 0x01801000ff00a9b1 */ /* 0x000e620008000014 */
[----:B------:R-:W-:Y:S01]  /*2370*/  F2FP.SATFINITE.E4M3.F32.PACK_AB_MERGE_C R50, R51, R50, RZ ;  /* 0x000000323332723e */ /* 0x000fe200048070ff */
[----:B-1----:R-:W-:Y:S01]  /*2380*/  STS.U16 [R3+UR20], R88 ;  /* 0x0000005803007988 */ /* 0x002fe20008000414 */
[----:B------:R-:W-:Y:S02]  /*2390*/  F2FP.SATFINITE.E4M3.F32.PACK_AB_MERGE_C R52, R53, R52, RZ ;  /* 0x000000343534723e */ /* 0x000fe400048070ff */
[----:B------:R-:W-:Y:S01]  /*23a0*/  F2FP.SATFINITE.E4M3.F32.PACK_AB_MERGE_C R54, R55, R54, RZ ;  /* 0x000000363736723e */ /* 0x000fe200048070ff */
[----:B------:R-:W-:Y:S01]  /*23b0*/  STS.U16 [R3+UR20+0x400], R90 ;  /* 0x0004005a03007988 */ /* 0x000fe20008000414 */
[----:B------:R-:W-:Y:S02]  /*23c0*/  LOP3.LUT R9, R3, 0x30, RZ, 0x3c, !PT ;  /* 0x0000003003097812 */ /* 0x000fe400078e3cff */
[----:B------:R-:W-:Y:S01]  /*23d0*/  F2FP.SATFINITE.E4M3.F32.PACK_AB_MERGE_C R120, R121, R120, RZ ;  /* 0x000000787978723e */ /* 0x000fe200048070ff */
[----:B------:R-:W-:Y:S01]  /*23e0*/  STS.U16 [R3+UR20+0x8], R92 ;  /* 0x0000085c03007988 */ /* 0x000fe20008000414 */
[----:B------:R-:W-:-:S02]  /*23f0*/  F2FP.SATFINITE.E4M3.F32.PACK_AB_MERGE_C R122, R123, R122, RZ ;  /* 0x0000007a7b7a723e */ /* 0x000fc400048070ff */
[----:B------:R-:W-:Y:S01]  /*2400*/  F2FP.SATFINITE.E4M3.F32.PACK_AB_MERGE_C R124, R125, R124, RZ ;  /* 0x0000007c7d7c723e */ /* 0x000fe200048070ff */
[----:B------:R-:W-:Y:S01]  /*2410*/  STS.U16 [R3+UR20+0x408], R94 ;  /* 0x0004085e03007988 */ /* 0x000fe20008000414 */
[----:B------:R-:W-:Y:S02]  /*2420*/  F2FP.SATFINITE.E4M3.F32.PACK_AB_MERGE_C R126, R127, R126, RZ ;  /* 0x0000007e7f7e723e */ /* 0x000fe400048070ff */
[----:B------:R-:W-:Y:S01]  /*2430*/  F2FP.SATFINITE.E4M3.F32.PACK_AB_MERGE_C R56, R57, R56, RZ ;  /* 0x000000383938723e */ /* 0x000fe200048070ff */
[----:B------:R-:W-:Y:S01]  /*2440*/  STS.U16 [R3+UR20+0x2000], R24 ;  /* 0x0020001803007988 */ /* 0x000fe20008000414 */
[----:B------:R-:W-:Y:S02]  /*2450*/  F2FP.SATFINITE.E4M3.F32.PACK_AB_MERGE_C R58, R59, R58, RZ ;  /* 0x0000003a3b3a723e */ /* 0x000fe400048070ff */
        /* <DEDUP_REMOVED lines=10> */
[----:B------:R-:W-:Y:S01]  /*2500*/  STS.U16 [R5+UR20], R96 ;  /* 0x0000006005007988 */ /* 0x000fe20008000414 */
        /* <DEDUP_REMOVED lines=20> */
[----:B------:R1:W-:Y:S01]  /*2650*/  STS.U16 [R5+UR20+0x2408], R38 ;  /* 0x0024082605007988 */ /* 0x0003e20008000414 */
[----:B------:R-:W-:Y:S02]  /*2660*/  F2FP.SATFINITE.E4M3.F32.PACK_AB_MERGE_C R150, R151, R150, RZ ;  /* 0x000000969796723e */ /* 0x000fe400048070ff */
[----:B------:R-:W-:Y:S01]  /*2670*/  F2FP.SATFINITE.E4M3.F32.PACK_AB_MERGE_C R80, R81, R80, RZ ;  /* 0x000000505150723e */ /* 0x000fe200048070ff */
[----:B------:R-:W-:Y:S01]  /*2680*/  STS.U16 [R7+UR20], R104 ;  /* 0x0000006807007988 */ /* 0x000fe20008000414 */
[----:B------:R-:W-:Y:S02]  /*2690*/  F2FP.SATFINITE.E4M3.F32.PACK_AB_MERGE_C R82, R83, R82, RZ ;  /* 0x000000525352723e */ /* 0x000fe400048070ff */
[----:B------:R-:W-:Y:S01]  /*26a0*/  F2FP.SATFINITE.E4M3.F32.PACK_AB_MERGE_C R84, R85, R84, RZ ;  /* 0x000000545554723e */ /* 0x000fe200048070ff */
[----:B------:R-:W-:Y:S01]  /*26b0*/  STS.U16 [R7+UR20+0x400], R106 ;  /* 0x0004006a07007988 */ /* 0x000fe20008000414 */
[----:B------:R-:W-:-:S02]  /*26c0*/  F2FP.SATFINITE.E4M3.F32.PACK_AB_MERGE_C R86, R87, R86, RZ ;  /* 0x000000565756723e */ /* 0x000fc400048070ff */
[C---:B-1----:R-:W-:Y:S01]  /*26d0*/  LOP3.LUT R5, R3.reuse, 0x40, RZ, 0x3c, !PT ;  /* 0x0000004003057812 */ /* 0x042fe200078e3cff */
[----:B------:R-:W-:Y:S04]  /*26e0*/  STS.U16 [R7+UR20+0x8], R108 ;  /* 0x0000086c07007988 */ /* 0x000fe80008000414 */
[----:B------:R-:W-:Y:S04]  /*26f0*/  STS.U16 [R7+UR20+0x408], R110 ;  /* 0x0004086e07007988 */ /* 0x000fe80008000414 */
[----:B------:R-:W-:Y:S04]  /*2700*/  STS.U16 [R7+UR20+0x2000], R40 ;  /* 0x0020002807007988 */ /* 0x000fe80008000414 */
[----:B------:R-:W-:Y:S04]  /*2710*/  STS.U16 [R7+UR20+0x2400], R42 ;  /* 0x0024002a07007988 */ /* 0x000fe80008000414 */
[----:B------:R-:W-:Y:S04]  /*2720*/  STS.U16 [R7+UR20+0x2008], R44 ;  /* 0x0020082c07007988 */ /* 0x000fe80008000414 */
[----:B------:R1:W-:Y:S04]  /*2730*/  STS.U16 [R7+UR20+0x2408], R46 ;  /* 0x0024082e07007988 */ /* 0x0003e80008000414 */
[----:B------:R-:W-:Y:S04]  /*2740*/  STS.U16 [R9+UR20], R112 ;  /* 0x0000007009007988 */ /* 0x000fe80008000414 */
[----:B------:R-:W-:Y:S01]  /*2750*/  STS.U16 [R9+UR20+0x400], R114 ;  /* 0x0004007209007988 */ /* 0x000fe20008000414 */
[----:B-1----:R-:W-:-:S03]  /*2760*/  LOP3.LUT R7, R3, 0x50, RZ, 0x3c, !PT ;  /* 0x0000005003077812 */ /* 0x002fc600078e3cff */
        /* <DEDUP_REMOVED lines=8> */
[----:B-1----:R-:W-:-:S02]  /*27f0*/  LOP3.LUT R9, R3, 0x60, RZ, 0x3c, !PT ;  /* 0x0000006003097812 */ /* 0x002fc400078e3cff */
[----:B------:R-:W-:Y:S01]  /*2800*/  LOP3.LUT R3, R3, 0x70, RZ, 0x3c, !PT ;  /* 0x0000007003037812 */ /* 0x000fe200078e3cff */
[----:B------:R-:W-:Y:S04]  /*2810*/  STS.U16 [R5+UR20+0x8], R124 ;  /* 0x0000087c05007988 */ /* 0x000fe80008000414 */
[----:B------:R-:W-:Y:S04]  /*2820*/  STS.U16 [R5+UR20+0x408], R126 ;  /* 0x0004087e05007988 */ /* 0x000fe80008000414 */
[----:B------:R-:W-:Y:S04]  /*2830*/  STS.U16 [R5+UR20+0x2000], R56 ;  /* 0x0020003805007988 */ /* 0x000fe80008000414 */
[----:B------:R-:W-:Y:S04]  /*2840*/  STS.U16 [R5+UR20+0x2400], R58 ;  /* 0x0024003a05007988 */ /* 0x000fe80008000414 */
[----:B------:R-:W-:Y:S04]  /*2850*/  STS.U16 [R5+UR20+0x2008], R60 ;  /* 0x0020083c05007988 */ /* 0x000fe80008000414 */
[----:B------:R-:W-:Y:S04]  /*2860*/  STS.U16 [R5+UR20+0x2408], R62 ;  /* 0x0024083e05007988 */ /* 0x000fe80008000414 */
[----:B------:R-:W-:Y:S04]  /*2870*/  STS.U16 [R7+UR20], R128 ;  /* 0x0000008007007988 */ /* 0x000fe80008000414 */
[----:B------:R-:W-:Y:S04]  /*2880*/  STS.U16 [R7+UR20+0x400], R130 ;  /* 0x0004008207007988 */ /* 0x000fe80008000414 */
        /* <DEDUP_REMOVED lines=21> */
[----:B------:R-:W-:Y:S01]  /*29e0*/  STS.U16 [R3+UR20+0x2408], R86 ;  /* 0x0024085603007988 */ /* 0x000fe20008000414 */
[----:B------:R1:W-:Y:S06]  /*29f0*/  MEMBAR.ALL.CTA ;  /* 0x0000000000007992 */ /* 0x0003ec0000008000 */
[----:B-1----:R-:W1:Y:S02]  /*2a00*/  FENCE.VIEW.ASYNC.S ;  /* 0x00000000000073c6 */ /* 0x002e640000000000 */
[----:B-1----:R-:W-:Y:S06]  /*2a10*/  BAR.SYNC.DEFER_BLOCKING 0x0 ;  /* 0x0000000000007b1d */ /* 0x002fec0000010000 */
[----:B------:R1:W-:Y:S01]  /*2a20*/  @UP1 UTMASTG.2D [UR20], [UR6] ;  /* 0x00000014060013b5 */ /* 0x0003e20008008000 */
[----:B------:R0:W-:Y:S01]  /*2a30*/  UTMACMDFLUSH ;  /* 0x00000000000079b7 */ /* 0x0001e20000000000 */
[----:B------:R-:W-:-:S04]  /*2a40*/  DEPBAR.LE SB0, 0x0 ;  /* 0x000080000000791a */ /* 0x000fc80000000000 */
[----:B------:R-:W-:Y:S06]  /*2a50*/  BAR.SYNC.DEFER_BLOCKING 0x0 ;  /* 0x0000000000007b1d */ /* 0x000fec0000010000 */
[----:B-1----:R-:W-:Y:S05]  /*2a60*/  EXIT ;  /* 0x000000000000794d */ /* 0x002fea0003800000 */
.L_x_49:
[----:B------:R-:W1:Y:S02]  /*2a70*/  SYNCS.PHASECHK.TRANS64.TRYWAIT P0, [UR21+0x18000], R2 ;  /* 0x01800002ff0075a7 */ /* 0x000e640008000155 */
[----:B-1----:R-:W-:Y:S05]  /*2a80*/  @!P0 BRA `(.L_x_49) ;  /* 0xfffffffc00f88947 */ /* 0x002fea000383ffff */
[----:B------:R-:W-:Y:S05]  /*2a90*/  BRA `(.L_x_51) ;  /* 0xfffffff000d07947 */ /* 0x000fea000383ffff */
.L_x_52:
[----:B------:R-:W-:-:S00]  /*2aa0*/  BRA `(.L_x_52) ;  /* 0xfffffffc00fc7947 */ /* 0x000fc0000383ffff */
[----:B------:R-:W-:-:S00]  /*2ab0*/  NOP ;  /* 0x0000000000007918 */ /* 0x000fc00000000000 */
        /* <DEDUP_REMOVED lines=12> */
.L_x_53:


//--------------------- .nv.shared.gluon_wgmma    --------------------------
	.section	.nv.shared.gluon_wgmma,"aw",@nobits
	.sectionflags	@""
	.align	16
	.zero		1024


//--------------------- .nv.shared.reserved.0     --------------------------
	.section	.nv.shared.reserved.0,"aw",@nobits
	.weak		__nv_reservedSMEM_offset_0_alias
	.size		__nv_reservedSMEM_offset_0_alias, 0, 0
	.other		__nv_reservedSMEM_offset_0_alias,@"STO_CUDA_RESERVED_SHARED STV_DEFAULT"
__nv_reservedSMEM_offset_0_alias:
	.zero		0


//--------------------- .nv.constant0.gluon_wgmma --------------------------
	.section	.nv.constant0.gluon_wgmma,"a",@progbits
	.sectionflags	@""
	.align	4
.nv.constant0.gluon_wgmma:
	.zero		608


//--------------------- SYMBOLS --------------------------

	.type		.nv.reservedSmem.offset0,@object
	.size		.nv.reservedSmem.offset0,0x4
